	.target	sm_90a

	.elftype	@"ET_EXEC"


//--------------------- .note.nv.tkinfo           --------------------------
	.section	.note.nv.tkinfo,"",@"SHT_NOTE"
	.sectionflags	@"SHF_NOTE_NV_TKINFO"
	.tkinfo
        /*0018*/ 	.word	0x00000002
        /*0030*/ 	.string	""
        /*0030*/ 	.string	"ptxas"
        /*0030*/ 	.string	"Cuda compilation tools, release 13.0, V13.0.88"
        /*0030*/ 	.string	"Build cuda_13.0.r13.0/compiler.36424714_0"
        /*0030*/ 	.string	"-arch sm_90a -m 64 "



//--------------------- .note.nv.cuinfo           --------------------------
	.section	.note.nv.cuinfo,"",@"SHT_NOTE"
	.sectionflags	@"SHF_NOTE_NV_CUINFO"
        /*0018*/ 	.short	0x0002
        /*001a*/ 	.short	0x005a
        /*001c*/ 	.short	0x0082
	.zero		2


//--------------------- .nv.info                  --------------------------
	.section	.nv.info,"",@"SHT_CUDA_INFO"
	.align	4


	//----- nvinfo : EIATTR_REGCOUNT
	.align		4
        /*0000*/ 	.byte	0x04, 0x2f
        /*0002*/ 	.short	(.L_12 - .L_11)
	.align		4
.L_11:
        /*0004*/ 	.word	index@(_ZN7cutlass13device_kernelINS_4gemm6kernel13GemmUniversalIN4cute5tupleIJiiiiEEENS1_10collective13CollectiveMmaINS1_37MainloopSm90TmaGmmaWarpSpecializedFP8ILi22ENS5_IJNS4_1CILi1EEENSA_ILi2EEESB_EEENS1_35KernelTmaWarpSpecializedCooperativeEEENS5_IJNSA_ILi256EEENSA_ILi64EEENSA_ILi32EEEEEENS_12float_e4m3_tENS5_IJlSB_lEEESK_SL_NS4_8TiledMMAINS4_8MMA_AtomIJNS4_4SM904GMMA30MMA_64x64x32_F32E4M3E4M3_SS_TNILNSP_7ScaleInE1ELSR_1EEEEEENS4_6LayoutINS5_IJSC_SB_SB_EEENS5_IJSB_NSA_ILi0EEESW_EEEEENS5_IJNS4_10UnderscoreESZ_SZ_EEEEENS4_23SM90_TMA_LOAD_MULTICASTENS4_14ComposedLayoutINS4_7SwizzleILi1ELi4ELi3EEENS4_18smem_ptr_flag_bitsILi8EEENSU_INS5_IJNSA_ILi8EEESI_EEENS5_IJSI_SB_EEEEEEEvNS4_8identityENS4_13SM90_TMA_LOADES1C_vS1D_EENS_8epilogue10collective6detail29Sm90TmaWarpSpecializedAdapterINS1H_15DefaultEpilogueISK_SL_SL_NS1G_6thread17LinearCombinationISK_Li1EffLNS1L_9ScaleType4KindE0ELNS_15FloatRoundStyleE2ESK_EENS1_15EpilogueDefaultEEEEEvvEEEEvNT_6ParamsE)
        /*0008*/ 	.word	0x000000a8


	//----- nvinfo : EIATTR_FRAME_SIZE
	.align		4
.L_12:
        /*000c*/ 	.byte	0x04, 0x11
        /*000e*/ 	.short	(.L_14 - .L_13)
	.align		4
.L_13:
        /*0010*/ 	.word	index@(_ZN7cutlass13device_kernelINS_4gemm6kernel13GemmUniversalIN4cute5tupleIJiiiiEEENS1_10collective13CollectiveMmaINS1_37MainloopSm90TmaGmmaWarpSpecializedFP8ILi22ENS5_IJNS4_1CILi1EEENSA_ILi2EEESB_EEENS1_35KernelTmaWarpSpecializedCooperativeEEENS5_IJNSA_ILi256EEENSA_ILi64EEENSA_ILi32EEEEEENS_12float_e4m3_tENS5_IJlSB_lEEESK_SL_NS4_8TiledMMAINS4_8MMA_AtomIJNS4_4SM904GMMA30MMA_64x64x32_F32E4M3E4M3_SS_TNILNSP_7ScaleInE1ELSR_1EEEEEENS4_6LayoutINS5_IJSC_SB_SB_EEENS5_IJSB_NSA_ILi0EEESW_EEEEENS5_IJNS4_10UnderscoreESZ_SZ_EEEEENS4_23SM90_TMA_LOAD_MULTICASTENS4_14ComposedLayoutINS4_7SwizzleILi1ELi4ELi3EEENS4_18smem_ptr_flag_bitsILi8EEENSU_INS5_IJNSA_ILi8EEESI_EEENS5_IJSI_SB_EEEEEEEvNS4_8identityENS4_13SM90_TMA_LOADES1C_vS1D_EENS_8epilogue10collective6detail29Sm90TmaWarpSpecializedAdapterINS1H_15DefaultEpilogueISK_SL_SL_NS1G_6thread17LinearCombinationISK_Li1EffLNS1L_9ScaleType4KindE0ELNS_15FloatRoundStyleE2ESK_EENS1_15EpilogueDefaultEEEEEvvEEEEvNT_6ParamsE)
        /*0014*/ 	.word	0x00000000


	//----- nvinfo : EIATTR_MIN_STACK_SIZE
	.align		4
.L_14:
        /*0018*/ 	.byte	0x04, 0x12
        /*001a*/ 	.short	(.L_16 - .L_15)
	.align		4
.L_15:
        /*001c*/ 	.word	index@(_ZN7cutlass13device_kernelINS_4gemm6kernel13GemmUniversalIN4cute5tupleIJiiiiEEENS1_10collective13CollectiveMmaINS1_37MainloopSm90TmaGmmaWarpSpecializedFP8ILi22ENS5_IJNS4_1CILi1EEENSA_ILi2EEESB_EEENS1_35KernelTmaWarpSpecializedCooperativeEEENS5_IJNSA_ILi256EEENSA_ILi64EEENSA_ILi32EEEEEENS_12float_e4m3_tENS5_IJlSB_lEEESK_SL_NS4_8TiledMMAINS4_8MMA_AtomIJNS4_4SM904GMMA30MMA_64x64x32_F32E4M3E4M3_SS_TNILNSP_7ScaleInE1ELSR_1EEEEEENS4_6LayoutINS5_IJSC_SB_SB_EEENS5_IJSB_NSA_ILi0EEESW_EEEEENS5_IJNS4_10UnderscoreESZ_SZ_EEEEENS4_23SM90_TMA_LOAD_MULTICASTENS4_14ComposedLayoutINS4_7SwizzleILi1ELi4ELi3EEENS4_18smem_ptr_flag_bitsILi8EEENSU_INS5_IJNSA_ILi8EEESI_EEENS5_IJSI_SB_EEEEEEEvNS4_8identityENS4_13SM90_TMA_LOADES1C_vS1D_EENS_8epilogue10collective6detail29Sm90TmaWarpSpecializedAdapterINS1H_15DefaultEpilogueISK_SL_SL_NS1G_6thread17LinearCombinationISK_Li1EffLNS1L_9ScaleType4KindE0ELNS_15FloatRoundStyleE2ESK_EENS1_15EpilogueDefaultEEEEEvvEEEEvNT_6ParamsE)
        /*0020*/ 	.word	0x00000000
.L_16:


//--------------------- .nv.compat                --------------------------
	.section	.nv.compat,"",@"SHT_CUDA_COMPAT_INFO"
	.align	4
        /*0000*/ 	.byte	0x02, 0x09, 0x01, 0x00, 0x02, 0x02, 0x04, 0x00, 0x02, 0x05, 0x05, 0x00, 0x03, 0x07, 0x01, 0x01
        /*0010*/ 	.byte	0x02, 0x03, 0x01, 0x00, 0x02, 0x06, 0x01, 0x00, 0x04, 0x0b, 0x08, 0x00, 0x00, 0x00, 0x00, 0x00
        /*0020*/ 	.byte	0x00, 0x00, 0x00, 0x00


//--------------------- .nv.info._ZN7cutlass13device_kernelINS_4gemm6kernel13GemmUniversalIN4cute5tupleIJiiiiEEENS1_10collective13CollectiveMmaINS1_37MainloopSm90TmaGmmaWarpSpecializedFP8ILi22ENS5_IJNS4_1CILi1EEENSA_ILi2EEESB_EEENS1_35KernelTmaWarpSpecializedCooperativeEEENS5_IJNSA_ILi256EEENSA_ILi64EEENSA_ILi32EEEEEENS_12float_e4m3_tENS5_IJlSB_lEEESK_SL_NS4_8TiledMMAINS4_8MMA_AtomIJNS4_4SM904GMMA30MMA_64x64x32_F32E4M3E4M3_SS_TNILNSP_7ScaleInE1ELSR_1EEEEEENS4_6LayoutINS5_IJSC_SB_SB_EEENS5_IJSB_NSA_ILi0EEESW_EEEEENS5_IJNS4_10UnderscoreESZ_SZ_EEEEENS4_23SM90_TMA_LOAD_MULTICASTENS4_14ComposedLayoutINS4_7SwizzleILi1ELi4ELi3EEENS4_18smem_ptr_flag_bitsILi8EEENSU_INS5_IJNSA_ILi8EEESI_EEENS5_IJSI_SB_EEEEEEEvNS4_8identityENS4_13SM90_TMA_LOADES1C_vS1D_EENS_8epilogue10collective6detail29Sm90TmaWarpSpecializedAdapterINS1H_15DefaultEpilogueISK_SL_SL_NS1G_6thread17LinearCombinationISK_Li1EffLNS1L_9ScaleType4KindE0ELNS_15FloatRoundStyleE2ESK_EENS1_15EpilogueDefaultEEEEEvvEEEEvNT_6ParamsE --------------------------
	.section	.nv.info._ZN7cutlass13device_kernelINS_4gemm6kernel13GemmUniversalIN4cute5tupleIJiiiiEEENS1_10collective13CollectiveMmaINS1_37MainloopSm90TmaGmmaWarpSpecializedFP8ILi22ENS5_IJNS4_1CILi1EEENSA_ILi2EEESB_EEENS1_35KernelTmaWarpSpecializedCooperativeEEENS5_IJNSA_ILi256EEENSA_ILi64EEENSA_ILi32EEEEEENS_12float_e4m3_tENS5_IJlSB_lEEESK_SL_NS4_8TiledMMAINS4_8MMA_AtomIJNS4_4SM904GMMA30MMA_64x64x32_F32E4M3E4M3_SS_TNILNSP_7ScaleInE1ELSR_1EEEEEENS4_6LayoutINS5_IJSC_SB_SB_EEENS5_IJSB_NSA_ILi0EEESW_EEEEENS5_IJNS4_10UnderscoreESZ_SZ_EEEEENS4_23SM90_TMA_LOAD_MULTICASTENS4_14ComposedLayoutINS4_7SwizzleILi1ELi4ELi3EEENS4_18smem_ptr_flag_bitsILi8EEENSU_INS5_IJNSA_ILi8EEESI_EEENS5_IJSI_SB_EEEEEEEvNS4_8identityENS4_13SM90_TMA_LOADES1C_vS1D_EENS_8epilogue10collective6detail29Sm90TmaWarpSpecializedAdapterINS1H_15DefaultEpilogueISK_SL_SL_NS1G_6thread17LinearCombinationISK_Li1EffLNS1L_9ScaleType4KindE0ELNS_15FloatRoundStyleE2ESK_EENS1_15EpilogueDefaultEEEEEvvEEEEvNT_6ParamsE,"",@"SHT_CUDA_INFO"
	.sectionflags	@""
	.align	4


	//----- nvinfo : EIATTR_CUDA_API_VERSION
	.align		4
        /*0000*/ 	.byte	0x04, 0x37
        /*0002*/ 	.short	(.L_18 - .L_17)
.L_17:
        /*0004*/ 	.word	0x00000082


	//----- nvinfo : EIATTR_KPARAM_INFO
	.align		4
.L_18:
        /*0008*/ 	.byte	0x04, 0x17
        /*000a*/ 	.short	(.L_20 - .L_19)
.L_19:
        /*000c*/ 	.word	0x00000000
        /*0010*/ 	.short	0x0000
        /*0012*/ 	.short	0x0070
        /*0014*/ 	.byte	0x00, 0xf0, 0x01, 0x10


	//----- nvinfo : EIATTR_SPARSE_MMA_MASK
	.align		4
.L_20:
        /*0018*/ 	.byte	0x03, 0x50
        /*001a*/ 	.short	0x0000


	//----- nvinfo : EIATTR_MAXREG_COUNT
	.align		4
        /*001c*/ 	.byte	0x03, 0x1b
        /*001e*/ 	.short	0x00a8


	//----- nvinfo : EIATTR_NUM_BARRIERS
	.align		4
        /*0020*/ 	.byte	0x02, 0x4c
        /*0022*/ 	.byte	0x01
	.zero		1


	//----- nvinfo : EIATTR_MERCURY_ISA_VERSION
	.align		4
        /*0024*/ 	.byte	0x03, 0x5f
        /*0026*/ 	.short	0x0101


	//----- nvinfo : EIATTR_INT_WARP_WIDE_INSTR_OFFSETS
	.align		4
        /*0028*/ 	.byte	0x04, 0x31
        /*002a*/ 	.short	(.L_22 - .L_21)


	//   ....[0]....
.L_21:
        /*002c*/ 	.word	0x000006b0


	//   ....[1]....
        /*0030*/ 	.word	0x000006d0


	//   ....[2]....
        /*0034*/ 	.word	0x000008a0


	//----- nvinfo : EIATTR_COOP_GROUP_MASK_REGIDS
	.align		4
.L_22:
        /*0038*/ 	.byte	0x04, 0x29
        /*003a*/ 	.short	(.L_24 - .L_23)


	//   ....[0]....
.L_23:
        /*003c*/ 	.word	0xffffffff


	//   ....[1]....
        /*0040*/ 	.word	0xffffffff


	//   ....[2]....
        /*0044*/ 	.word	0xffffffff


	//   ....[3]....
        /*0048*/ 	.word	0xffffffff


	//   ....[4]....
        /*004c*/ 	.word	0xffffffff


	//   ....[5]....
        /*0050*/ 	.word	0xffffffff


	//----- nvinfo : EIATTR_COOP_GROUP_INSTR_OFFSETS
	.align		4
.L_24:
        /*0054*/ 	.byte	0x04, 0x28
        /*0056*/ 	.short	(.L_26 - .L_25)


	//   ....[0]....
.L_25:
        /*0058*/ 	.word	0x00000060


	//   ....[1]....
        /*005c*/ 	.word	0x00000070


	//   ....[2]....
        /*0060*/ 	.word	0x00000130


	//   ....[3]....
        /*0064*/ 	.word	0x00000530


	//   ....[4]....
        /*0068*/ 	.word	0x000009e0


	//   ....[5]....
        /*006c*/ 	.word	0x00001460


	//----- nvinfo : EIATTR_REG_RECONFIG
	.align		4
.L_26:
        /*0070*/ 	.byte	0x01, 0x54
	.zero		2


	//----- nvinfo : EIATTR_MBARRIER_INSTR_OFFSETS
	.align		4
        /*0074*/ 	.byte	0x04, 0x39
        /*0076*/ 	.short	(.L_28 - .L_27)


	//   ....[0]....
.L_27:
        /*0078*/ 	.word	0x00000250
        /*007c*/ 	.word	0x000000ff
        /*0080*/ 	.word	0x00000000
        /*0084*/ 	.short	0x0100
        /*0086*/ 	.byte	0x08
	.zero		1


	//   ....[1]....
        /*0088*/ 	.word	0x00000260
        /*008c*/ 	.word	0x000000ff
        /*0090*/ 	.word	0x000000b0
        /*0094*/ 	.short	0x0100
        /*0096*/ 	.byte	0x08
	.zero		1


	//   ....[2]....
        /*0098*/ 	.word	0x00000270
        /*009c*/ 	.word	0x000000ff
        /*00a0*/ 	.word	0x00000008
        /*00a4*/ 	.short	0x0100
        /*00a6*/ 	.byte	0x08
	.zero		1


	//   ....[3]....
        /*00a8*/ 	.word	0x00000280
        /*00ac*/ 	.word	0x000000ff
        /*00b0*/ 	.word	0x000000b8
        /*00b4*/ 	.short	0x0100
        /*00b6*/ 	.byte	0x08
	.zero		1


	//   ....[4]....
        /*00b8*/ 	.word	0x00000290
        /*00bc*/ 	.word	0x000000ff
        /*00c0*/ 	.word	0x00000010
        /*00c4*/ 	.short	0x0100
        /*00c6*/ 	.byte	0x08
	.zero		1


	//   ....[5]....
        /*00c8*/ 	.word	0x000002a0
        /*00cc*/ 	.word	0x000000ff
        /*00d0*/ 	.word	0x000000c0
        /*00d4*/ 	.short	0x0100
        /*00d6*/ 	.byte	0x08
	.zero		1


	//   ....[6]....
        /*00d8*/ 	.word	0x000002b0
        /*00dc*/ 	.word	0x000000ff
        /*00e0*/ 	.word	0x00000018
        /*00e4*/ 	.short	0x0100
        /*00e6*/ 	.byte	0x08
	.zero		1


	//   ....[7]....
        /*00e8*/ 	.word	0x000002c0
        /*00ec*/ 	.word	0x000000ff
        /*00f0*/ 	.word	0x000000c8
        /*00f4*/ 	.short	0x0100
        /*00f6*/ 	.byte	0x08
	.zero		1


	//   ....[8]....
        /*00f8*/ 	.word	0x000002d0
        /*00fc*/ 	.word	0x000000ff
        /*0100*/ 	.word	0x00000020
        /*0104*/ 	.short	0x0100
        /*0106*/ 	.byte	0x08
	.zero		1


	//   ....[9]....
        /*0108*/ 	.word	0x000002e0
        /*010c*/ 	.word	0x000000ff
        /*0110*/ 	.word	0x000000d0
        /*0114*/ 	.short	0x0100
        /*0116*/ 	.byte	0x08
	.zero		1


	//   ....[10]....
        /*0118*/ 	.word	0x000002f0
        /*011c*/ 	.word	0x000000ff
        /*0120*/ 	.word	0x00000028
        /*0124*/ 	.short	0x0100
        /*0126*/ 	.byte	0x08
	.zero		1


	//   ....[11]....
        /*0128*/ 	.word	0x00000300
        /*012c*/ 	.word	0x000000ff
        /*0130*/ 	.word	0x000000d8
        /*0134*/ 	.short	0x0100
        /*0136*/ 	.byte	0x08
	.zero		1


	//   ....[12]....
        /*0138*/ 	.word	0x00000310
        /*013c*/ 	.word	0x000000ff
        /*0140*/ 	.word	0x00000030
        /*0144*/ 	.short	0x0100
        /*0146*/ 	.byte	0x08
	.zero		1


	//   ....[13]....
        /*0148*/ 	.word	0x00000320
        /*014c*/ 	.word	0x000000ff
        /*0150*/ 	.word	0x000000e0
        /*0154*/ 	.short	0x0100
        /*0156*/ 	.byte	0x08
	.zero		1


	//   ....[14]....
        /*0158*/ 	.word	0x00000330
        /*015c*/ 	.word	0x000000ff
        /*0160*/ 	.word	0x00000038
        /*0164*/ 	.short	0x0100
        /*0166*/ 	.byte	0x08
	.zero		1


	//   ....[15]....
        /*0168*/ 	.word	0x00000340
        /*016c*/ 	.word	0x000000ff
        /*0170*/ 	.word	0x000000e8
        /*0174*/ 	.short	0x0100
        /*0176*/ 	.byte	0x08
	.zero		1


	//   ....[16]....
        /*0178*/ 	.word	0x00000350
        /*017c*/ 	.word	0x000000ff
        /*0180*/ 	.word	0x00000040
        /*0184*/ 	.short	0x0100
        /*0186*/ 	.byte	0x08
	.zero		1


	//   ....[17]....
        /*0188*/ 	.word	0x00000360
        /*018c*/ 	.word	0x000000ff
        /*0190*/ 	.word	0x000000f0
        /*0194*/ 	.short	0x0100
        /*0196*/ 	.byte	0x08
	.zero		1


	//   ....[18]....
        /*0198*/ 	.word	0x00000370
        /*019c*/ 	.word	0x000000ff
        /*01a0*/ 	.word	0x00000048
        /*01a4*/ 	.short	0x0100
        /*01a6*/ 	.byte	0x08
	.zero		1


	//   ....[19]....
        /*01a8*/ 	.word	0x00000380
        /*01ac*/ 	.word	0x000000ff
        /*01b0*/ 	.word	0x000000f8
        /*01b4*/ 	.short	0x0100
        /*01b6*/ 	.byte	0x08
	.zero		1


	//   ....[20]....
        /*01b8*/ 	.word	0x00000390
        /*01bc*/ 	.word	0x000000ff
        /*01c0*/ 	.word	0x00000050
        /*01c4*/ 	.short	0x0100
        /*01c6*/ 	.byte	0x08
	.zero		1


	//   ....[21]....
        /*01c8*/ 	.word	0x000003a0
        /*01cc*/ 	.word	0x000000ff
        /*01d0*/ 	.word	0x00000100
        /*01d4*/ 	.short	0x0100
        /*01d6*/ 	.byte	0x08
	.zero		1


	//   ....[22]....
        /*01d8*/ 	.word	0x000003b0
        /*01dc*/ 	.word	0x000000ff
        /*01e0*/ 	.word	0x00000058
        /*01e4*/ 	.short	0x0100
        /*01e6*/ 	.byte	0x08
	.zero		1


	//   ....[23]....
        /*01e8*/ 	.word	0x000003c0
        /*01ec*/ 	.word	0x000000ff
        /*01f0*/ 	.word	0x00000108
        /*01f4*/ 	.short	0x0100
        /*01f6*/ 	.byte	0x08
	.zero		1


	//   ....[24]....
        /*01f8*/ 	.word	0x000003d0
        /*01fc*/ 	.word	0x000000ff
        /*0200*/ 	.word	0x00000060
        /*0204*/ 	.short	0x0100
        /*0206*/ 	.byte	0x08
	.zero		1


	//   ....[25]....
        /*0208*/ 	.word	0x000003e0
        /*020c*/ 	.word	0x000000ff
        /*0210*/ 	.word	0x00000110
        /*0214*/ 	.short	0x0100
        /*0216*/ 	.byte	0x08
	.zero		1


	//   ....[26]....
        /*0218*/ 	.word	0x000003f0
        /*021c*/ 	.word	0x000000ff
        /*0220*/ 	.word	0x00000068
        /*0224*/ 	.short	0x0100
        /*0226*/ 	.byte	0x08
	.zero		1


	//   ....[27]....
        /*0228*/ 	.word	0x00000400
        /*022c*/ 	.word	0x000000ff
        /*0230*/ 	.word	0x00000118
        /*0234*/ 	.short	0x0100
        /*0236*/ 	.byte	0x08
	.zero		1


	//   ....[28]....
        /*0238*/ 	.word	0x00000410
        /*023c*/ 	.word	0x000000ff
        /*0240*/ 	.word	0x00000070
        /*0244*/ 	.short	0x0100
        /*0246*/ 	.byte	0x08
	.zero		1


	//   ....[29]....
        /*0248*/ 	.word	0x00000420
        /*024c*/ 	.word	0x000000ff
        /*0250*/ 	.word	0x00000120
        /*0254*/ 	.short	0x0100
        /*0256*/ 	.byte	0x08
	.zero		1


	//   ....[30]....
        /*0258*/ 	.word	0x00000430
        /*025c*/ 	.word	0x000000ff
        /*0260*/ 	.word	0x00000078
        /*0264*/ 	.short	0x0100
        /*0266*/ 	.byte	0x08
	.zero		1


	//   ....[31]....
        /*0268*/ 	.word	0x00000440
        /*026c*/ 	.word	0x000000ff
        /*0270*/ 	.word	0x00000128
        /*0274*/ 	.short	0x0100
        /*0276*/ 	.byte	0x08
	.zero		1


	//   ....[32]....
        /*0278*/ 	.word	0x00000450
        /*027c*/ 	.word	0x000000ff
        /*0280*/ 	.word	0x00000080
        /*0284*/ 	.short	0x0100
        /*0286*/ 	.byte	0x08
	.zero		1


	//   ....[33]....
        /*0288*/ 	.word	0x00000460
        /*028c*/ 	.word	0x000000ff
        /*0290*/ 	.word	0x00000130
        /*0294*/ 	.short	0x0100
        /*0296*/ 	.byte	0x08
	.zero		1


	//   ....[34]....
        /*0298*/ 	.word	0x00000470
        /*029c*/ 	.word	0x000000ff
        /*02a0*/ 	.word	0x00000088
        /*02a4*/ 	.short	0x0100
        /*02a6*/ 	.byte	0x08
	.zero		1


	//   ....[35]....
        /*02a8*/ 	.word	0x00000480
        /*02ac*/ 	.word	0x000000ff
        /*02b0*/ 	.word	0x00000138
        /*02b4*/ 	.short	0x0100
        /*02b6*/ 	.byte	0x08
	.zero		1


	//   ....[36]....
        /*02b8*/ 	.word	0x00000490
        /*02bc*/ 	.word	0x000000ff
        /*02c0*/ 	.word	0x00000090
        /*02c4*/ 	.short	0x0100
        /*02c6*/ 	.byte	0x08
	.zero		1


	//   ....[37]....
        /*02c8*/ 	.word	0x000004a0
        /*02cc*/ 	.word	0x000000ff
        /*02d0*/ 	.word	0x00000140
        /*02d4*/ 	.short	0x0100
        /*02d6*/ 	.byte	0x08
	.zero		1


	//   ....[38]....
        /*02d8*/ 	.word	0x000004b0
        /*02dc*/ 	.word	0x000000ff
        /*02e0*/ 	.word	0x00000098
        /*02e4*/ 	.short	0x0100
        /*02e6*/ 	.byte	0x08
	.zero		1


	//   ....[39]....
        /*02e8*/ 	.word	0x000004c0
        /*02ec*/ 	.word	0x000000ff
        /*02f0*/ 	.word	0x00000148
        /*02f4*/ 	.short	0x0100
        /*02f6*/ 	.byte	0x08
	.zero		1


	//   ....[40]....
        /*02f8*/ 	.word	0x000004d0
        /*02fc*/ 	.word	0x000000ff
        /*0300*/ 	.word	0x000000a0
        /*0304*/ 	.short	0x0100
        /*0306*/ 	.byte	0x08
	.zero		1


	//   ....[41]....
        /*0308*/ 	.word	0x000004e0
        /*030c*/ 	.word	0x000000ff
        /*0310*/ 	.word	0x00000150
        /*0314*/ 	.short	0x0100
        /*0316*/ 	.byte	0x08
	.zero		1


	//   ....[42]....
        /*0318*/ 	.word	0x000004f0
        /*031c*/ 	.word	0x000000ff
        /*0320*/ 	.word	0x000000a8
        /*0324*/ 	.short	0x0100
        /*0326*/ 	.byte	0x08
	.zero		1


	//   ....[43]....
        /*0328*/ 	.word	0x00000500
        /*032c*/ 	.word	0x000000ff
        /*0330*/ 	.word	0x00000158
        /*0334*/ 	.short	0x0100
        /*0336*/ 	.byte	0x08
	.zero		1


	//   ....[44]....
        /*0338*/ 	.word	0x00000940
        /*033c*/ 	.word	0x000000ff
        /*0340*/ 	.word	0x00000170
        /*0344*/ 	.short	0x0100
        /*0346*/ 	.byte	0x06
	.zero		1


	//   ....[45]....
        /*0348*/ 	.word	0x00000990
        /*034c*/ 	.word	0x000000ff
        /*0350*/ 	.word	0x00000178
        /*0354*/ 	.short	0x0100
        /*0356*/ 	.byte	0x06
	.zero		1


	//   ....[46]....
        /*0358*/ 	.word	0x00001980
        /*035c*/ 	.word	0x000000ff
        /*0360*/ 	.word	0x00000000
        /*0364*/ 	.short	0x010a
        /*0366*/ 	.byte	0x07
	.zero		1


	//   ....[47]....
        /*0368*/ 	.word	0x000019e0
        /*036c*/ 	.word	0x000000ff
        /*0370*/ 	.word	0x00000000
        /*0374*/ 	.short	0x010a
        /*0376*/ 	.byte	0x07
	.zero		1


	//   ....[48]....
        /*0378*/ 	.word	0x000022e0
        /*037c*/ 	.word	0x000000ff
        /*0380*/ 	.word	0x00000000
        /*0384*/ 	.short	0x010a
        /*0386*/ 	.byte	0x0c
	.zero		1


	//   ....[49]....
        /*0388*/ 	.word	0x00002320
        /*038c*/ 	.word	0x000000ff
        /*0390*/ 	.word	0x00000000
        /*0394*/ 	.short	0x010a
        /*0396*/ 	.byte	0x0c
	.zero		1


	//   ....[50]....
        /*0398*/ 	.word	0x00002940
        /*039c*/ 	.word	0x0000000e
        /*03a0*/ 	.word	0x00000000
        /*03a4*/ 	.short	0x0101
        /*03a6*/ 	.byte	0x3f
	.zero		1


	//   ....[51]....
        /*03a8*/ 	.word	0x00002fc0
        /*03ac*/ 	.word	0x0000000b
        /*03b0*/ 	.word	0x00000000
        /*03b4*/ 	.short	0x0101
        /*03b6*/ 	.byte	0x3f
	.zero		1


	//   ....[52]....
        /*03b8*/ 	.word	0x00008a40
        /*03bc*/ 	.word	0x00000014
        /*03c0*/ 	.word	0x000000b0
        /*03c4*/ 	.short	0x010a
        /*03c6*/ 	.byte	0x3f
	.zero		1


	//   ....[53]....
        /*03c8*/ 	.word	0x00008dc0
        /*03cc*/ 	.word	0x00000008
        /*03d0*/ 	.word	0x00000178
        /*03d4*/ 	.short	0x0101
        /*03d6*/ 	.byte	0x3f
	.zero		1


	//   ....[54]....
        /*03d8*/ 	.word	0x000094e0
        /*03dc*/ 	.word	0x00000006
        /*03e0*/ 	.word	0x00000000
        /*03e4*/ 	.short	0x010a
        /*03e6*/ 	.byte	0x3f
	.zero		1


	//   ....[55]....
        /*03e8*/ 	.word	0x00009560
        /*03ec*/ 	.word	0x00000007
        /*03f0*/ 	.word	0x00000000
        /*03f4*/ 	.short	0x010a
        /*03f6*/ 	.byte	0x3f
	.zero		1


	//   ....[56]....
        /*03f8*/ 	.word	0x000095f0
        /*03fc*/ 	.word	0x00000006
        /*0400*/ 	.word	0x00000000
        /*0404*/ 	.short	0x010a
        /*0406*/ 	.byte	0x3f
	.zero		1


	//   ....[57]....
        /*0408*/ 	.word	0x00009680
        /*040c*/ 	.word	0x00000009
        /*0410*/ 	.word	0x00000000
        /*0414*/ 	.short	0x010a
        /*0416*/ 	.byte	0x3f
	.zero		1


	//   ....[58]....
        /*0418*/ 	.word	0x00009710
        /*041c*/ 	.word	0x00000006
        /*0420*/ 	.word	0x00000000
        /*0424*/ 	.short	0x010a
        /*0426*/ 	.byte	0x3f
	.zero		1


	//   ....[59]....
        /*0428*/ 	.word	0x000097a0
        /*042c*/ 	.word	0x00000009
        /*0430*/ 	.word	0x00000000
        /*0434*/ 	.short	0x010a
        /*0436*/ 	.byte	0x3f
	.zero		1


	//   ....[60]....
        /*0438*/ 	.word	0x00009830
        /*043c*/ 	.word	0x00000006
        /*0440*/ 	.word	0x00000000
        /*0444*/ 	.short	0x010a
        /*0446*/ 	.byte	0x3f
	.zero		1


	//   ....[61]....
        /*0448*/ 	.word	0x000098c0
        /*044c*/ 	.word	0x00000009
        /*0450*/ 	.word	0x00000000
        /*0454*/ 	.short	0x010a
        /*0456*/ 	.byte	0x3f
	.zero		1


	//   ....[62]....
        /*0458*/ 	.word	0x00009950
        /*045c*/ 	.word	0x00000006
        /*0460*/ 	.word	0x00000000
        /*0464*/ 	.short	0x010a
        /*0466*/ 	.byte	0x3f
	.zero		1


	//   ....[63]....
        /*0468*/ 	.word	0x000099e0
        /*046c*/ 	.word	0x00000009
        /*0470*/ 	.word	0x00000000
        /*0474*/ 	.short	0x010a
        /*0476*/ 	.byte	0x3f
	.zero		1


	//   ....[64]....
        /*0478*/ 	.word	0x00009a70
        /*047c*/ 	.word	0x00000006
        /*0480*/ 	.word	0x00000000
        /*0484*/ 	.short	0x010a
        /*0486*/ 	.byte	0x3f
	.zero		1


	//   ....[65]....
        /*0488*/ 	.word	0x00009b00
        /*048c*/ 	.word	0x00000009
        /*0490*/ 	.word	0x00000000
        /*0494*/ 	.short	0x010a
        /*0496*/ 	.byte	0x3f
	.zero		1


	//   ....[66]....
        /*0498*/ 	.word	0x00009b90
        /*049c*/ 	.word	0x00000006
        /*04a0*/ 	.word	0x00000000
        /*04a4*/ 	.short	0x010a
        /*04a6*/ 	.byte	0x3f
	.zero		1


	//   ....[67]....
        /*04a8*/ 	.word	0x00009c20
        /*04ac*/ 	.word	0x00000009
        /*04b0*/ 	.word	0x00000000
        /*04b4*/ 	.short	0x010a
        /*04b6*/ 	.byte	0x3f
	.zero		1


	//   ....[68]....
        /*04b8*/ 	.word	0x00009cb0
        /*04bc*/ 	.word	0x00000006
        /*04c0*/ 	.word	0x00000000
        /*04c4*/ 	.short	0x010a
        /*04c6*/ 	.byte	0x3f
	.zero		1


	//   ....[69]....
        /*04c8*/ 	.word	0x00009d40
        /*04cc*/ 	.word	0x00000009
        /*04d0*/ 	.word	0x00000000
        /*04d4*/ 	.short	0x010a
        /*04d6*/ 	.byte	0x3f
	.zero		1


	//   ....[70]....
        /*04d8*/ 	.word	0x00009dd0
        /*04dc*/ 	.word	0x00000006
        /*04e0*/ 	.word	0x00000000
        /*04e4*/ 	.short	0x010a
        /*04e6*/ 	.byte	0x3f
	.zero		1


	//   ....[71]....
        /*04e8*/ 	.word	0x00009e60
        /*04ec*/ 	.word	0x00000009
        /*04f0*/ 	.word	0x00000000
        /*04f4*/ 	.short	0x010a
        /*04f6*/ 	.byte	0x3f
	.zero		1


	//   ....[72]....
        /*04f8*/ 	.word	0x00009ef0
        /*04fc*/ 	.word	0x00000006
        /*0500*/ 	.word	0x00000000
        /*0504*/ 	.short	0x010a
        /*0506*/ 	.byte	0x3f
	.zero		1


	//   ....[73]....
        /*0508*/ 	.word	0x00009f80
        /*050c*/ 	.word	0x00000009
        /*0510*/ 	.word	0x00000000
        /*0514*/ 	.short	0x010a
        /*0516*/ 	.byte	0x3f
	.zero		1


	//   ....[74]....
        /*0518*/ 	.word	0x0000a010
        /*051c*/ 	.word	0x00000006
        /*0520*/ 	.word	0x00000000
        /*0524*/ 	.short	0x010a
        /*0526*/ 	.byte	0x3f
	.zero		1


	//   ....[75]....
        /*0528*/ 	.word	0x0000a0a0
        /*052c*/ 	.word	0x00000003
        /*0530*/ 	.word	0x00000000
        /*0534*/ 	.short	0x010a
        /*0536*/ 	.byte	0x3f
	.zero		1


	//   ....[76]....
        /*0538*/ 	.word	0x0000a110
        /*053c*/ 	.word	0x0000000c
        /*0540*/ 	.word	0x00000000
        /*0544*/ 	.short	0x010a
        /*0546*/ 	.byte	0x3f
	.zero		1


	//   ....[77]....
        /*0548*/ 	.word	0x0000a170
        /*054c*/ 	.word	0x0000000e
        /*0550*/ 	.word	0x00000000
        /*0554*/ 	.short	0x010a
        /*0556*/ 	.byte	0x3f
	.zero		1


	//   ....[78]....
        /*0558*/ 	.word	0x0000a240
        /*055c*/ 	.word	0x00000014
        /*0560*/ 	.word	0x000000b0
        /*0564*/ 	.short	0x010a
        /*0566*/ 	.byte	0x3f
	.zero		1


	//   ....[79]....
        /*0568*/ 	.word	0x0000a310
        /*056c*/ 	.word	0x00000006
        /*0570*/ 	.word	0x00000000
        /*0574*/ 	.short	0x010a
        /*0576*/ 	.byte	0x3f
	.zero		1


	//   ....[80]....
        /*0578*/ 	.word	0x0000a360
        /*057c*/ 	.word	0x00000007
        /*0580*/ 	.word	0x00000000
        /*0584*/ 	.short	0x010a
        /*0586*/ 	.byte	0x3f
	.zero		1


	//   ....[81]....
        /*0588*/ 	.word	0x0000a3b0
        /*058c*/ 	.word	0x00000006
        /*0590*/ 	.word	0x00000000
        /*0594*/ 	.short	0x010a
        /*0596*/ 	.byte	0x3f
	.zero		1


	//   ....[82]....
        /*0598*/ 	.word	0x0000a400
        /*059c*/ 	.word	0x00000009
        /*05a0*/ 	.word	0x00000000
        /*05a4*/ 	.short	0x010a
        /*05a6*/ 	.byte	0x3f
	.zero		1


	//   ....[83]....
        /*05a8*/ 	.word	0x0000a450
        /*05ac*/ 	.word	0x00000006
        /*05b0*/ 	.word	0x00000000
        /*05b4*/ 	.short	0x010a
        /*05b6*/ 	.byte	0x3f
	.zero		1


	//   ....[84]....
        /*05b8*/ 	.word	0x0000a4a0
        /*05bc*/ 	.word	0x00000009
        /*05c0*/ 	.word	0x00000000
        /*05c4*/ 	.short	0x010a
        /*05c6*/ 	.byte	0x3f
	.zero		1


	//   ....[85]....
        /*05c8*/ 	.word	0x0000a4f0
        /*05cc*/ 	.word	0x00000006
        /*05d0*/ 	.word	0x00000000
        /*05d4*/ 	.short	0x010a
        /*05d6*/ 	.byte	0x3f
	.zero		1


	//   ....[86]....
        /*05d8*/ 	.word	0x0000a540
        /*05dc*/ 	.word	0x00000009
        /*05e0*/ 	.word	0x00000000
        /*05e4*/ 	.short	0x010a
        /*05e6*/ 	.byte	0x3f
	.zero		1


	//   ....[87]....
        /*05e8*/ 	.word	0x0000a590
        /*05ec*/ 	.word	0x00000006
        /*05f0*/ 	.word	0x00000000
        /*05f4*/ 	.short	0x010a
        /*05f6*/ 	.byte	0x3f
	.zero		1


	//   ....[88]....
        /*05f8*/ 	.word	0x0000a5e0
        /*05fc*/ 	.word	0x00000009
        /*0600*/ 	.word	0x00000000
        /*0604*/ 	.short	0x010a
        /*0606*/ 	.byte	0x3f
	.zero		1


	//   ....[89]....
        /*0608*/ 	.word	0x0000a630
        /*060c*/ 	.word	0x00000006
        /*0610*/ 	.word	0x00000000
        /*0614*/ 	.short	0x010a
        /*0616*/ 	.byte	0x3f
	.zero		1


	//   ....[90]....
        /*0618*/ 	.word	0x0000a680
        /*061c*/ 	.word	0x00000009
        /*0620*/ 	.word	0x00000000
        /*0624*/ 	.short	0x010a
        /*0626*/ 	.byte	0x3f
	.zero		1


	//   ....[91]....
        /*0628*/ 	.word	0x0000a6d0
        /*062c*/ 	.word	0x00000006
        /*0630*/ 	.word	0x00000000
        /*0634*/ 	.short	0x010a
        /*0636*/ 	.byte	0x3f
	.zero		1


	//   ....[92]....
        /*0638*/ 	.word	0x0000a720
        /*063c*/ 	.word	0x00000009
        /*0640*/ 	.word	0x00000000
        /*0644*/ 	.short	0x010a
        /*0646*/ 	.byte	0x3f
	.zero		1


	//   ....[93]....
        /*0648*/ 	.word	0x0000a770
        /*064c*/ 	.word	0x00000006
        /*0650*/ 	.word	0x00000000
        /*0654*/ 	.short	0x010a
        /*0656*/ 	.byte	0x3f
	.zero		1


	//   ....[94]....
        /*0658*/ 	.word	0x0000a7c0
        /*065c*/ 	.word	0x00000009
        /*0660*/ 	.word	0x00000000
        /*0664*/ 	.short	0x010a
        /*0666*/ 	.byte	0x3f
	.zero		1


	//   ....[95]....
        /*0668*/ 	.word	0x0000a810
        /*066c*/ 	.word	0x00000006
        /*0670*/ 	.word	0x00000000
        /*0674*/ 	.short	0x010a
        /*0676*/ 	.byte	0x3f
	.zero		1


	//   ....[96]....
        /*0678*/ 	.word	0x0000a860
        /*067c*/ 	.word	0x00000009
        /*0680*/ 	.word	0x00000000
        /*0684*/ 	.short	0x010a
        /*0686*/ 	.byte	0x3f
	.zero		1


	//   ....[97]....
        /*0688*/ 	.word	0x0000a8b0
        /*068c*/ 	.word	0x00000006
        /*0690*/ 	.word	0x00000000
        /*0694*/ 	.short	0x010a
        /*0696*/ 	.byte	0x3f
	.zero		1


	//   ....[98]....
        /*0698*/ 	.word	0x0000a900
        /*069c*/ 	.word	0x00000009
        /*06a0*/ 	.word	0x00000000
        /*06a4*/ 	.short	0x010a
        /*06a6*/ 	.byte	0x3f
	.zero		1


	//   ....[99]....
        /*06a8*/ 	.word	0x0000a950
        /*06ac*/ 	.word	0x00000006
        /*06b0*/ 	.word	0x00000000
        /*06b4*/ 	.short	0x010a
        /*06b6*/ 	.byte	0x3f
	.zero		1


	//----- nvinfo : EIATTR_NUM_MBARRIERS
	.align		4
.L_28:
        /*06b8*/ 	.byte	0x03, 0x38
        /*06ba*/ 	.short	0x002e


	//----- nvinfo : EIATTR_EXIT_INSTR_OFFSETS
	.align		4
        /*06bc*/ 	.byte	0x04, 0x1c
        /*06be*/ 	.short	(.L_30 - .L_29)


	//   ....[0]....
.L_29:
        /*06c0*/ 	.word	0x00000b40


	//   ....[1]....
        /*06c4*/ 	.word	0x00001330


	//   ....[2]....
        /*06c8*/ 	.word	0x00008160


	//   ....[3]....
        /*06cc*/ 	.word	0x000086c0


	//   ....[4]....
        /*06d0*/ 	.word	0x0000a0f0


	//----- nvinfo : EIATTR_MAX_THREADS
	.align		4
.L_30:
        /*06d4*/ 	.byte	0x04, 0x05
        /*06d6*/ 	.short	(.L_32 - .L_31)
.L_31:
        /*06d8*/ 	.word	0x00000180
        /*06dc*/ 	.word	0x00000001
        /*06e0*/ 	.word	0x00000001


	//----- nvinfo : EIATTR_CRS_STACK_SIZE
	.align		4
.L_32:
        /*06e4*/ 	.byte	0x04, 0x1e
        /*06e6*/ 	.short	(.L_34 - .L_33)
.L_33:
        /*06e8*/ 	.word	0x00000000


	//----- nvinfo : EIATTR_CBANK_PARAM_SIZE
	.align		4
.L_34:
        /*06ec*/ 	.byte	0x03, 0x19
        /*06ee*/ 	.short	0x0470


	//----- nvinfo : EIATTR_PARAM_CBANK
	.align		4
        /*06f0*/ 	.byte	0x04, 0x0a
        /*06f2*/ 	.short	(.L_36 - .L_35)
	.align		4
.L_35:
        /*06f4*/ 	.word	index@(.nv.constant0._ZN7cutlass13device_kernelINS_4gemm6kernel13GemmUniversalIN4cute5tupleIJiiiiEEENS1_10collective13CollectiveMmaINS1_37MainloopSm90TmaGmmaWarpSpecializedFP8ILi22ENS5_IJNS4_1CILi1EEENSA_ILi2EEESB_EEENS1_35KernelTmaWarpSpecializedCooperativeEEENS5_IJNSA_ILi256EEENSA_ILi64EEENSA_ILi32EEEEEENS_12float_e4m3_tENS5_IJlSB_lEEESK_SL_NS4_8TiledMMAINS4_8MMA_AtomIJNS4_4SM904GMMA30MMA_64x64x32_F32E4M3E4M3_SS_TNILNSP_7ScaleInE1ELSR_1EEEEEENS4_6LayoutINS5_IJSC_SB_SB_EEENS5_IJSB_NSA_ILi0EEESW_EEEEENS5_IJNS4_10UnderscoreESZ_SZ_EEEEENS4_23SM90_TMA_LOAD_MULTICASTENS4_14ComposedLayoutINS4_7SwizzleILi1ELi4ELi3EEENS4_18smem_ptr_flag_bitsILi8EEENSU_INS5_IJNSA_ILi8EEESI_EEENS5_IJSI_SB_EEEEEEEvNS4_8identityENS4_13SM90_TMA_LOADES1C_vS1D_EENS_8epilogue10collective6detail29Sm90TmaWarpSpecializedAdapterINS1H_15DefaultEpilogueISK_SL_SL_NS1G_6thread17LinearCombinationISK_Li1EffLNS1L_9ScaleType4KindE0ELNS_15FloatRoundStyleE2ESK_EENS1_15EpilogueDefaultEEEEEvvEEEEvNT_6ParamsE)
        /*06f8*/ 	.short	0x0210
        /*06fa*/ 	.short	0x0470


	//----- nvinfo : EIATTR_SW_WAR
	.align		4
.L_36:
        /*06fc*/ 	.byte	0x04, 0x36
        /*06fe*/ 	.short	(.L_38 - .L_37)
.L_37:
        /*0700*/ 	.word	0x00000008
.L_38:


//--------------------- .nv.callgraph             --------------------------
	.section	.nv.callgraph,"",@"SHT_CUDA_CALLGRAPH"
	.align	4
	.sectionentsize	8
	.align		4
        /*0000*/ 	.word	0x00000000
	.align		4
        /*0004*/ 	.word	0xffffffff
	.align		4
        /*0008*/ 	.word	0x00000000
	.align		4
        /*000c*/ 	.word	0xfffffffe
	.align		4
        /*0010*/ 	.word	0x00000000
	.align		4
        /*0014*/ 	.word	0xfffffffd
	.align		4
        /*0018*/ 	.word	0x00000000
	.align		4
        /*001c*/ 	.word	0xfffffffc


//--------------------- .nv.constant4             --------------------------
	.section	.nv.constant4,"a",@progbits
	.align	8
	.align		8
.nv.constant4:
        /*0000*/ 	.dword	_ZN40_INTERNAL_358fba8b_4_k_cu_797ed362_232154cuda3std3__45__cpo5beginE
	.align		8
        /*0008*/ 	.dword	_ZN40_INTERNAL_358fba8b_4_k_cu_797ed362_232154cuda3std3__45__cpo3endE
	.align		8
        /*0010*/ 	.dword	_ZN40_INTERNAL_358fba8b_4_k_cu_797ed362_232154cuda3std3__45__cpo6cbeginE
	.align		8
        /*0018*/ 	.dword	_ZN40_INTERNAL_358fba8b_4_k_cu_797ed362_232154cuda3std3__45__cpo4cendE
	.align		8
        /*0020*/ 	.dword	_ZN40_INTERNAL_358fba8b_4_k_cu_797ed362_232154cuda3std3__442_GLOBAL__N__358fba8b_4_k_cu_797ed362_232156ignoreE
	.align		8
        /*0028*/ 	.dword	_ZN40_INTERNAL_358fba8b_4_k_cu_797ed362_232154cuda3std3__419piecewise_constructE
	.align		8
        /*0030*/ 	.dword	_ZN40_INTERNAL_358fba8b_4_k_cu_797ed362_232154cuda3std3__48in_placeE
	.align		8
        /*0038*/ 	.dword	_ZN40_INTERNAL_358fba8b_4_k_cu_797ed362_232154cuda3std6ranges3__45__cpo4swapE
	.align		8
        /*0040*/ 	.dword	_ZN40_INTERNAL_358fba8b_4_k_cu_797ed362_232154cuda3std6ranges3__45__cpo9iter_moveE
	.align		8
        /*0048*/ 	.dword	_ZN40_INTERNAL_358fba8b_4_k_cu_797ed362_232154cute7productE
	.align		8
        /*0050*/ 	.dword	_ZN40_INTERNAL_358fba8b_4_k_cu_797ed362_232154cute1_E


//--------------------- .text._ZN7cutlass13device_kernelINS_4gemm6kernel13GemmUniversalIN4cute5tupleIJiiiiEEENS1_10collective13CollectiveMmaINS1_37MainloopSm90TmaGmmaWarpSpecializedFP8ILi22ENS5_IJNS4_1CILi1EEENSA_ILi2EEESB_EEENS1_35KernelTmaWarpSpecializedCooperativeEEENS5_IJNSA_ILi256EEENSA_ILi64EEENSA_ILi32EEEEEENS_12float_e4m3_tENS5_IJlSB_lEEESK_SL_NS4_8TiledMMAINS4_8MMA_AtomIJNS4_4SM904GMMA30MMA_64x64x32_F32E4M3E4M3_SS_TNILNSP_7ScaleInE1ELSR_1EEEEEENS4_6LayoutINS5_IJSC_SB_SB_EEENS5_IJSB_NSA_ILi0EEESW_EEEEENS5_IJNS4_10UnderscoreESZ_SZ_EEEEENS4_23SM90_TMA_LOAD_MULTICASTENS4_14ComposedLayoutINS4_7SwizzleILi1ELi4ELi3EEENS4_18smem_ptr_flag_bitsILi8EEENSU_INS5_IJNSA_ILi8EEESI_EEENS5_IJSI_SB_EEEEEEEvNS4_8identityENS4_13SM90_TMA_LOADES1C_vS1D_EENS_8epilogue10collective6detail29Sm90TmaWarpSpecializedAdapterINS1H_15DefaultEpilogueISK_SL_SL_NS1G_6thread17LinearCombinationISK_Li1EffLNS1L_9ScaleType4KindE0ELNS_15FloatRoundStyleE2ESK_EENS1_15EpilogueDefaultEEEEEvvEEEEvNT_6ParamsE --------------------------
	.section	.text._ZN7cutlass13device_kernelINS_4gemm6kernel13GemmUniversalIN4cute5tupleIJiiiiEEENS1_10collective13CollectiveMmaINS1_37MainloopSm90TmaGmmaWarpSpecializedFP8ILi22ENS5_IJNS4_1CILi1EEENSA_ILi2EEESB_EEENS1_35KernelTmaWarpSpecializedCooperativeEEENS5_IJNSA_ILi256EEENSA_ILi64EEENSA_ILi32EEEEEENS_12float_e4m3_tENS5_IJlSB_lEEESK_SL_NS4_8TiledMMAINS4_8MMA_AtomIJNS4_4SM904GMMA30MMA_64x64x32_F32E4M3E4M3_SS_TNILNSP_7ScaleInE1ELSR_1EEEEEENS4_6LayoutINS5_IJSC_SB_SB_EEENS5_IJSB_NSA_ILi0EEESW_EEEEENS5_IJNS4_10UnderscoreESZ_SZ_EEEEENS4_23SM90_TMA_LOAD_MULTICASTENS4_14ComposedLayoutINS4_7SwizzleILi1ELi4ELi3EEENS4_18smem_ptr_flag_bitsILi8EEENSU_INS5_IJNSA_ILi8EEESI_EEENS5_IJSI_SB_EEEEEEEvNS4_8identityENS4_13SM90_TMA_LOADES1C_vS1D_EENS_8epilogue10collective6detail29Sm90TmaWarpSpecializedAdapterINS1H_15DefaultEpilogueISK_SL_SL_NS1G_6thread17LinearCombinationISK_Li1EffLNS1L_9ScaleType4KindE0ELNS_15FloatRoundStyleE2ESK_EENS1_15EpilogueDefaultEEEEEvvEEEEvNT_6ParamsE,"ax",@progbits
	.align	128
.text._ZN7cutlass13device_kernelINS_4gemm6kernel13GemmUniversalIN4cute5tupleIJiiiiEEENS1_10collective13CollectiveMmaINS1_37MainloopSm90TmaGmmaWarpSpecializedFP8ILi22ENS5_IJNS4_1CILi1EEENSA_ILi2EEESB_EEENS1_35KernelTmaWarpSpecializedCooperativeEEENS5_IJNSA_ILi256EEENSA_ILi64EEENSA_ILi32EEEEEENS_12float_e4m3_tENS5_IJlSB_lEEESK_SL_NS4_8TiledMMAINS4_8MMA_AtomIJNS4_4SM904GMMA30MMA_64x64x32_F32E4M3E4M3_SS_TNILNSP_7ScaleInE1ELSR_1EEEEEENS4_6LayoutINS5_IJSC_SB_SB_EEENS5_IJSB_NSA_ILi0EEESW_EEEEENS5_IJNS4_10UnderscoreESZ_SZ_EEEEENS4_23SM90_TMA_LOAD_MULTICASTENS4_14ComposedLayoutINS4_7SwizzleILi1ELi4ELi3EEENS4_18smem_ptr_flag_bitsILi8EEENSU_INS5_IJNSA_ILi8EEESI_EEENS5_IJSI_SB_EEEEEEEvNS4_8identityENS4_13SM90_TMA_LOADES1C_vS1D_EENS_8epilogue10collective6detail29Sm90TmaWarpSpecializedAdapterINS1H_15DefaultEpilogueISK_SL_SL_NS1G_6thread17LinearCombinationISK_Li1EffLNS1L_9ScaleType4KindE0ELNS_15FloatRoundStyleE2ESK_EENS1_15EpilogueDefaultEEEEEvvEEEEvNT_6ParamsE:
        .type           _ZN7cutlass13device_kernelINS_4gemm6kernel13GemmUniversalIN4cute5tupleIJiiiiEEENS1_10collective13CollectiveMmaINS1_37MainloopSm90TmaGmmaWarpSpecializedFP8ILi22ENS5_IJNS4_1CILi1EEENSA_ILi2EEESB_EEENS1_35KernelTmaWarpSpecializedCooperativeEEENS5_IJNSA_ILi256EEENSA_ILi64EEENSA_ILi32EEEEEENS_12float_e4m3_tENS5_IJlSB_lEEESK_SL_NS4_8TiledMMAINS4_8MMA_AtomIJNS4_4SM904GMMA30MMA_64x64x32_F32E4M3E4M3_SS_TNILNSP_7ScaleInE1ELSR_1EEEEEENS4_6LayoutINS5_IJSC_SB_SB_EEENS5_IJSB_NSA_ILi0EEESW_EEEEENS5_IJNS4_10UnderscoreESZ_SZ_EEEEENS4_23SM90_TMA_LOAD_MULTICASTENS4_14ComposedLayoutINS4_7SwizzleILi1ELi4ELi3EEENS4_18smem_ptr_flag_bitsILi8EEENSU_INS5_IJNSA_ILi8EEESI_EEENS5_IJSI_SB_EEEEEEEvNS4_8identityENS4_13SM90_TMA_LOADES1C_vS1D_EENS_8epilogue10collective6detail29Sm90TmaWarpSpecializedAdapterINS1H_15DefaultEpilogueISK_SL_SL_NS1G_6thread17LinearCombinationISK_Li1EffLNS1L_9ScaleType4KindE0ELNS_15FloatRoundStyleE2ESK_EENS1_15EpilogueDefaultEEEEEvvEEEEvNT_6ParamsE,@function
        .size           _ZN7cutlass13device_kernelINS_4gemm6kernel13GemmUniversalIN4cute5tupleIJiiiiEEENS1_10collective13CollectiveMmaINS1_37MainloopSm90TmaGmmaWarpSpecializedFP8ILi22ENS5_IJNS4_1CILi1EEENSA_ILi2EEESB_EEENS1_35KernelTmaWarpSpecializedCooperativeEEENS5_IJNSA_ILi256EEENSA_ILi64EEENSA_ILi32EEEEEENS_12float_e4m3_tENS5_IJlSB_lEEESK_SL_NS4_8TiledMMAINS4_8MMA_AtomIJNS4_4SM904GMMA30MMA_64x64x32_F32E4M3E4M3_SS_TNILNSP_7ScaleInE1ELSR_1EEEEEENS4_6LayoutINS5_IJSC_SB_SB_EEENS5_IJSB_NSA_ILi0EEESW_EEEEENS5_IJNS4_10UnderscoreESZ_SZ_EEEEENS4_23SM90_TMA_LOAD_MULTICASTENS4_14ComposedLayoutINS4_7SwizzleILi1ELi4ELi3EEENS4_18smem_ptr_flag_bitsILi8EEENSU_INS5_IJNSA_ILi8EEESI_EEENS5_IJSI_SB_EEEEEEEvNS4_8identityENS4_13SM90_TMA_LOADES1C_vS1D_EENS_8epilogue10collective6detail29Sm90TmaWarpSpecializedAdapterINS1H_15DefaultEpilogueISK_SL_SL_NS1G_6thread17LinearCombinationISK_Li1EffLNS1L_9ScaleType4KindE0ELNS_15FloatRoundStyleE2ESK_EENS1_15EpilogueDefaultEEEEEvvEEEEvNT_6ParamsE,(.L_x_243 - _ZN7cutlass13device_kernelINS_4gemm6kernel13GemmUniversalIN4cute5tupleIJiiiiEEENS1_10collective13CollectiveMmaINS1_37MainloopSm90TmaGmmaWarpSpecializedFP8ILi22ENS5_IJNS4_1CILi1EEENSA_ILi2EEESB_EEENS1_35KernelTmaWarpSpecializedCooperativeEEENS5_IJNSA_ILi256EEENSA_ILi64EEENSA_ILi32EEEEEENS_12float_e4m3_tENS5_IJlSB_lEEESK_SL_NS4_8TiledMMAINS4_8MMA_AtomIJNS4_4SM904GMMA30MMA_64x64x32_F32E4M3E4M3_SS_TNILNSP_7ScaleInE1ELSR_1EEEEEENS4_6LayoutINS5_IJSC_SB_SB_EEENS5_IJSB_NSA_ILi0EEESW_EEEEENS5_IJNS4_10UnderscoreESZ_SZ_EEEEENS4_23SM90_TMA_LOAD_MULTICASTENS4_14ComposedLayoutINS4_7SwizzleILi1ELi4ELi3EEENS4_18smem_ptr_flag_bitsILi8EEENSU_INS5_IJNSA_ILi8EEESI_EEENS5_IJSI_SB_EEEEEEEvNS4_8identityENS4_13SM90_TMA_LOADES1C_vS1D_EENS_8epilogue10collective6detail29Sm90TmaWarpSpecializedAdapterINS1H_15DefaultEpilogueISK_SL_SL_NS1G_6thread17LinearCombinationISK_Li1EffLNS1L_9ScaleType4KindE0ELNS_15FloatRoundStyleE2ESK_EENS1_15EpilogueDefaultEEEEEvvEEEEvNT_6ParamsE)
        .other          _ZN7cutlass13device_kernelINS_4gemm6kernel13GemmUniversalIN4cute5tupleIJiiiiEEENS1_10collective13CollectiveMmaINS1_37MainloopSm90TmaGmmaWarpSpecializedFP8ILi22ENS5_IJNS4_1CILi1EEENSA_ILi2EEESB_EEENS1_35KernelTmaWarpSpecializedCooperativeEEENS5_IJNSA_ILi256EEENSA_ILi64EEENSA_ILi32EEEEEENS_12float_e4m3_tENS5_IJlSB_lEEESK_SL_NS4_8TiledMMAINS4_8MMA_AtomIJNS4_4SM904GMMA30MMA_64x64x32_F32E4M3E4M3_SS_TNILNSP_7ScaleInE1ELSR_1EEEEEENS4_6LayoutINS5_IJSC_SB_SB_EEENS5_IJSB_NSA_ILi0EEESW_EEEEENS5_IJNS4_10UnderscoreESZ_SZ_EEEEENS4_23SM90_TMA_LOAD_MULTICASTENS4_14ComposedLayoutINS4_7SwizzleILi1ELi4ELi3EEENS4_18smem_ptr_flag_bitsILi8EEENSU_INS5_IJNSA_ILi8EEESI_EEENS5_IJSI_SB_EEEEEEEvNS4_8identityENS4_13SM90_TMA_LOADES1C_vS1D_EENS_8epilogue10collective6detail29Sm90TmaWarpSpecializedAdapterINS1H_15DefaultEpilogueISK_SL_SL_NS1G_6thread17LinearCombinationISK_Li1EffLNS1L_9ScaleType4KindE0ELNS_15FloatRoundStyleE2ESK_EENS1_15EpilogueDefaultEEEEEvvEEEEvNT_6ParamsE,@"STO_CUDA_ENTRY STV_DEFAULT"
_ZN7cutlass13device_kernelINS_4gemm6kernel13GemmUniversalIN4cute5tupleIJiiiiEEENS1_10collective13CollectiveMmaINS1_37MainloopSm90TmaGmmaWarpSpecializedFP8ILi22ENS5_IJNS4_1CILi1EEENSA_ILi2EEESB_EEENS1_35KernelTmaWarpSpecializedCooperativeEEENS5_IJNSA_ILi256EEENSA_ILi64EEENSA_ILi32EEEEEENS_12float_e4m3_tENS5_IJlSB_lEEESK_SL_NS4_8TiledMMAINS4_8MMA_AtomIJNS4_4SM904GMMA30MMA_64x64x32_F32E4M3E4M3_SS_TNILNSP_7ScaleInE1ELSR_1EEEEEENS4_6LayoutINS5_IJSC_SB_SB_EEENS5_IJSB_NSA_ILi0EEESW_EEEEENS5_IJNS4_10UnderscoreESZ_SZ_EEEEENS4_23SM90_TMA_LOAD_MULTICASTENS4_14ComposedLayoutINS4_7SwizzleILi1ELi4ELi3EEENS4_18smem_ptr_flag_bitsILi8EEENSU_INS5_IJNSA_ILi8EEESI_EEENS5_IJSI_SB_EEEEEEEvNS4_8identityENS4_13SM90_TMA_LOADES1C_vS1D_EENS_8epilogue10collective6detail29Sm90TmaWarpSpecializedAdapterINS1H_15DefaultEpilogueISK_SL_SL_NS1G_6thread17LinearCombinationISK_Li1EffLNS1L_9ScaleType4KindE0ELNS_15FloatRoundStyleE2ESK_EENS1_15EpilogueDefaultEEEEEvvEEEEvNT_6ParamsE:
[----:B------:R-:W-:Y:S01]  /*0000*/  LDC R1, c[0x0][0x28] ;  /* 0x00000a00ff017b82 */ /* 0x000fe20000000800 */
[----:B------:R-:W0:Y:S01]  /*0010*/  S2R R0, SR_TID.X ;  /* 0x0000000000007919 */ /* 0x000e220000002100 */
[----:B------:R-:W-:Y:S01]  /*0020*/  ELECT P0, URZ, PT ;  /* 0x00000000003f782f */ /* 0x000fe20003800000 */
[----:B------:R-:W-:Y:S01]  /*0030*/  BSSY B0, `(.L_x_0) ;  /* 0x000000f000007945 */ /* 0x000fe20003800000 */
[--C-:B0-----:R-:W-:Y:S02]  /*0040*/  SHF.R.U32.HI R2, RZ, 0x5, R0.reuse ;  /* 0x00000005ff027819 */ /* 0x101fe40000011600 */
[----:B------:R-:W-:-:S03]  /*0050*/  SHF.R.U32.HI R3, RZ, 0x7, R0 ;  /* 0x00000007ff037819 */ /* 0x000fc60000011600 */
[----:B------:R-:W0:Y:S04]  /*0060*/  SHFL.IDX PT, R6, R2, RZ, 0x1f ;  /* 0x00001fff02067589 */ /* 0x000e2800000e0000 */
[----:B------:R1:W2:Y:S01]  /*0070*/  SHFL.IDX PT, R4, R3, RZ, 0x1f ;  /* 0x00001fff03047589 */ /* 0x0002a200000e0000 */
[----:B0-----:R-:W-:-:S13]  /*0080*/  ISETP.NE.OR P0, PT, R6, RZ, !P0 ;  /* 0x000000ff0600720c */ /* 0x001fda0004705670 */
[----:B-12---:R-:W-:Y:S05]  /*0090*/  @P0 BRA `(.L_x_1) ;  /* 0x0000000000200947 */ /* 0x006fea0003800000 */
[----:B------:R-:W-:Y:S02]  /*00a0*/  ULDC.64 UR4, c[0x0][0x198] ;  /* 0x0000660000047ab9 */ /* 0x000fe40000000a00 */
[----:B------:R-:W-:Y:S02]  /*00b0*/  UIADD3 UR6, UP0, UR4, 0xf0, URZ ;  /* 0x000000f004067890 */ /* 0x000fe4000ff1e03f */
[----:B------:R-:W-:Y:S02]  /*00c0*/  UIADD3 UR4, UP1, UR4, 0x1f0, URZ ;  /* 0x000001f004047890 */ /* 0x000fe4000ff3e03f */
[----:B------:R-:W-:Y:S02]  /*00d0*/  UIADD3.X UR7, URZ, UR5, URZ, UP0, !UPT ;  /* 0x000000053f077290 */ /* 0x000fe400087fe43f */
[----:B------:R-:W-:-:S07]  /*00e0*/  UIADD3.X UR5, URZ, UR5, URZ, UP1, !UPT ;  /* 0x000000053f057290 */ /* 0x000fce0008ffe43f */
[----:B------:R0:W-:Y:S02]  /*00f0*/  UTMACCTL.PF [UR6] ;  /* 0x00000000060079b9 */ /* 0x0001e40008040000 */
[----:B------:R0:W-:Y:S02]  /*0100*/  UTMACCTL.PF [UR4] ;  /* 0x00000000040079b9 */ /* 0x0001e40008040000 */
[----:B0-----:R-:W-:Y:S01]  /*0110*/  NOP ;  /* 0x0000000000007918 */ /* 0x001fe20000000000 */
.L_x_1:
[----:B------:R-:W-:Y:S05]  /*0120*/  BSYNC B0 ;  /* 0x0000000000007941 */ /* 0x000fea0003800000 */
.L_x_0:
[----:B------:R-:W0:Y:S02]  /*0130*/  SHFL.IDX PT, R3, R2, RZ, 0x1f ;  /* 0x00001fff02037589 */ /* 0x000e2400000e0000 */
[----:B0-----:R-:W-:-:S13]  /*0140*/  ISETP.NE.AND P0, PT, R3, RZ, PT ;  /* 0x000000ff0300720c */ /* 0x001fda0003f05270 */
[----:B------:R-:W-:Y:S05]  /*0150*/  @P0 BRA `(.L_x_2) ;  /* 0x0000000000f40947 */ /* 0x000fea0003800000 */
[----:B------:R-:W-:Y:S01]  /*0160*/  ELECT P0, URZ, PT ;  /* 0x00000000003f782f */ /* 0x000fe20003800000 */
[----:B------:R-:W-:-:S12]  /*0170*/  BSSY B0, `(.L_x_2) ;  /* 0x000003b000007945 */ /* 0x000fd80003800000 */
[----:B------:R-:W-:Y:S05]  /*0180*/  @!P0 BRA `(.L_x_3) ;  /* 0x0000000000e48947 */ /* 0x000fea0003800000 */
[----:B------:R-:W0:Y:S01]  /*0190*/  S2UR UR8, SR_CgaCtaId ;  /* 0x00000000000879c3 */ /* 0x000e220000008800 */
[----:B------:R-:W-:Y:S01]  /*01a0*/  UMOV UR4, 0x400 ;  /* 0x0000040000047882 */ /* 0x000fe20000000000 */
[----:B------:R-:W-:Y:S01]  /*01b0*/  UMOV UR5, 0x1 ;  /* 0x0000000100057882 */ /* 0x000fe20000000000 */
[----:B------:R-:W-:Y:S02]  /*01c0*/  UMOV UR6, 0x4 ;  /* 0x0000000400067882 */ /* 0x000fe40000000000 */
[----:B------:R-:W-:-:S04]  /*01d0*/  UIADD3 UR6, -UR6, 0x100000, URZ ;  /* 0x0010000006067890 */ /* 0x000fc8000fffe13f */
[----:B------:R-:W-:Y:S02]  /*01e0*/  USHF.L.U32 UR7, UR6, 0xb, URZ ;  /* 0x0000000b06077899 */ /* 0x000fe4000800063f */
[----:B------:R-:W-:Y:S02]  /*01f0*/  USHF.L.U32 UR6, UR6, 0x1, URZ ;  /* 0x0000000106067899 */ /* 0x000fe4000800063f */
[----:B0-----:R-:W-:Y:S02]  /*0200*/  ULEA UR8, UR8, UR4, 0x18 ;  /* 0x0000000408087291 */ /* 0x001fe4000f8ec03f */
[----:B------:R-:W-:-:S04]  /*0210*/  UIADD3 UR4, -UR5, 0x100000, URZ ;  /* 0x0010000005047890 */ /* 0x000fc8000fffe13f */
[----:B------:R-:W-:Y:S02]  /*0220*/  USHF.L.U32 UR5, UR4, 0xb, URZ ;  /* 0x0000000b04057899 */ /* 0x000fe4000800063f */
[----:B------:R-:W-:Y:S01]  /*0230*/  USHF.L.U32 UR4, UR4, 0x1, URZ ;  /* 0x0000000104047899 */ /* 0x000fe2000800063f */
[----:B------:R-:W0:Y:S11]  /*0240*/  FENCE.VIEW.ASYNC.S ;  /* 0x00000000000073c6 */ /* 0x000e360000000000 */
[----:B0-----:R0:W1:Y:S01]  /*0250*/  SYNCS.EXCH.64 URZ, [UR8], UR4 ;  /* 0x00000004083f75b2 */ /* 0x0010620008000100 */
[----:B------:R0:W2:Y:S01]  /*0260*/  SYNCS.EXCH.64 URZ, [UR8+0xb0], UR6 ;  /* 0x0000b006083f75b2 */ /* 0x0000a20008000100 */
[----:B------:R0:W3:Y:S01]  /*0270*/  SYNCS.EXCH.64 URZ, [UR8+0x8], UR4 ;  /* 0x00000804083f75b2 */ /* 0x0000e20008000100 */
[----:B------:R0:W4:Y:S01]  /*0280*/  SYNCS.EXCH.64 URZ, [UR8+0xb8], UR6 ;  /* 0x0000b806083f75b2 */ /* 0x0001220008000100 */
[----:B------:R0:W0:Y:S01]  /*0290*/  SYNCS.EXCH.64 URZ, [UR8+0x10], UR4 ;  /* 0x00001004083f75b2 */ /* 0x0000220008000100 */
        /* <DEDUP_REMOVED lines=39> */
[----:B-1234-:R-:W-:Y:S01]  /*0510*/  NOP ;  /* 0x0000000000007918 */ /* 0x01efe20000000000 */
.L_x_3:
[----:B0-----:R-:W-:Y:S05]  /*0520*/  BSYNC B0 ;  /* 0x0000000000007941 */ /* 0x001fea0003800000 */
.L_x_2:
[----:B------:R-:W0:Y:S01]  /*0530*/  SHFL.IDX PT, R2, R2, RZ, 0x1f ;  /* 0x00001fff02027589 */ /* 0x000e2200000e0000 */
[----:B------:R-:W-:Y:S01]  /*0540*/  SHF.R.S32.HI R5, RZ, 0x1f, R0 ;  /* 0x0000001fff057819 */ /* 0x000fe20000011400 */
[----:B------:R-:W1:Y:S01]  /*0550*/  S2UR UR8, SR_CTAID.X ;  /* 0x00000000000879c3 */ /* 0x000e620000002500 */
[----:B------:R-:W-:Y:S01]  /*0560*/  ELECT P0, URZ, PT ;  /* 0x00000000003f782f */ /* 0x000fe20003800000 */
[----:B------:R-:W2:Y:S01]  /*0570*/  S2R R8, SR_CTAID.Y ;  /* 0x0000000000087919 */ /* 0x000ea20000002600 */
[----:B------:R-:W-:Y:S01]  /*0580*/  LEA.HI R5, R5, R0, RZ, 0x7 ;  /* 0x0000000005057211 */ /* 0x000fe200078f38ff */
[----:B------:R-:W-:Y:S01]  /*0590*/  ULDC UR4, c[0x0][0x154] ;  /* 0x0000550000047ab9 */ /* 0x000fe20000000800 */
[----:B------:R-:W-:Y:S01]  /*05a0*/  NOP ;  /* 0x0000000000007918 */ /* 0x000fe20000000000 */
[----:B------:R-:W-:Y:S01]  /*05b0*/  NOP ;  /* 0x0000000000007918 */ /* 0x000fe20000000000 */
[----:B------:R-:W-:Y:S01]  /*05c0*/  LOP3.LUT R5, R5, 0xffffff80, RZ, 0xc0, !PT ;  /* 0xffffff8005057812 */ /* 0x000fe200078ec0ff */
[----:B------:R-:W3:Y:S04]  /*05d0*/  LDC R14, c[0x0][0x140] ;  /* 0x00005000ff0e7b82 */ /* 0x000ee80000000800 */
[----:B------:R-:W-:-:S04]  /*05e0*/  IMAD.IADD R5, R0, 0x1, -R5 ;  /* 0x0000000100057824 */ /* 0x000fc800078e0a05 */
[----:B------:R-:W4:Y:S01]  /*05f0*/  LDC R19, c[0x0][0x148] ;  /* 0x00005200ff137b82 */ /* 0x000f220000000800 */
[----:B------:R-:W-:Y:S02]  /*0600*/  SHF.R.S32.HI R10, RZ, 0x1f, R5 ;  /* 0x0000001fff0a7819 */ /* 0x000fe40000011405 */
[----:B------:R-:W-:Y:S02]  /*0610*/  LOP3.LUT P2, RZ, R5, 0x7, RZ, 0xc0, !PT ;  /* 0x0000000705ff7812 */ /* 0x000fe4000784c0ff */
[----:B------:R-:W-:Y:S02]  /*0620*/  LEA.HI R10, R10, R5, RZ, 0x3 ;  /* 0x000000050a0a7211 */ /* 0x000fe400078f18ff */
[----:B0-----:R-:W-:Y:S01]  /*0630*/  ISETP.NE.OR P0, PT, R2, RZ, !P0 ;  /* 0x000000ff0200720c */ /* 0x001fe20004705670 */
[----:B------:R-:W0:Y:S01]  /*0640*/  LDC R12, c[0x0][0x144] ;  /* 0x00005100ff0c7b82 */ /* 0x000e220000000800 */
[--C-:B------:R-:W-:Y:S02]  /*0650*/  SHF.R.S32.HI R2, RZ, 0x3, R10.reuse ;  /* 0x00000003ff027819 */ /* 0x100fe4000001140a */
[----:B------:R-:W-:-:S02]  /*0660*/  SHF.R.S32.HI R7, RZ, 0x1f, R10 ;  /* 0x0000001fff077819 */ /* 0x000fc4000001140a */
[----:B------:R-:W-:Y:S02]  /*0670*/  SHF.R.S32.HI R10, RZ, 0x1f, R3 ;  /* 0x0000001fff0a7819 */ /* 0x000fe40000011403 */
[----:B------:R-:W-:Y:S02]  /*0680*/  LEA.HI R7, R7, R2, RZ, 0x2 ;  /* 0x0000000207077211 */ /* 0x000fe400078f10ff */
[----:B------:R-:W-:Y:S02]  /*0690*/  LEA.HI R10, R10, R3, RZ, 0x2 ;  /* 0x000000030a0a7211 */ /* 0x000fe400078f10ff */
[----:B------:R-:W-:Y:S01]  /*06a0*/  LOP3.LUT R7, R7, 0xfffffffc, RZ, 0xc0, !PT ;  /* 0xfffffffc07077812 */ /* 0x000fe200078ec0ff */
[----:B------:R-:W-:Y:S01]  /*06b0*/  VOTEU.ALL UP0, P0 ;  /* 0x00000000003f7886 */ /* 0x000fe20000000000 */
[----:B--2---:R-:W-:Y:S01]  /*06c0*/  I2FP.F32.U32 R11, R8 ;  /* 0x00000008000b7245 */ /* 0x004fe20000201000 */
[----:B------:R-:W-:Y:S01]  /*06d0*/  VOTEU.ALL UP1, P0 ;  /* 0x00000000003f7886 */ /* 0x000fe20000020000 */
[----:B------:R-:W-:Y:S01]  /*06e0*/  LOP3.LUT R10, R10, 0x3ffffffc, RZ, 0xc0, !PT ;  /* 0x3ffffffc0a0a7812 */ /* 0x000fe200078ec0ff */
[----:B------:R-:W-:Y:S01]  /*06f0*/  IMAD.IADD R7, R2, 0x1, -R7 ;  /* 0x0000000102077824 */ /* 0x000fe200078e0a07 */
[----:B------:R-:W2:Y:S01]  /*0700*/  @!UP0 S2UR UR7, SR_CgaCtaId ;  /* 0x00000000000789c3 */ /* 0x000ea20000008800 */
[----:B-1----:R-:W-:Y:S01]  /*0710*/  I2FP.F32.U32 R2, UR8 ;  /* 0x0000000800027c45 */ /* 0x002fe20008201000 */
[----:B------:R-:W-:Y:S01]  /*0720*/  FMUL R13, R11, UR4 ;  /* 0x000000040b0d7c20 */ /* 0x000fe20008400000 */
[----:B------:R-:W-:Y:S01]  /*0730*/  ULDC UR4, c[0x0][0x150] ;  /* 0x0000540000047ab9 */ /* 0x000fe20000000800 */
[----:B------:R-:W-:Y:S01]  /*0740*/  IMAD.IADD R10, R3, 0x1, -R10 ;  /* 0x00000001030a7824 */ /* 0x000fe200078e0a0a */
[----:B------:R-:W-:Y:S01]  /*0750*/  SHF.R.S32.HI R3, RZ, 0x1f, R6 ;  /* 0x0000001fff037819 */ /* 0x000fe20000011406 */
[----:B------:R-:W-:Y:S01]  /*0760*/  FMUL R11, R2, UR4 ;  /* 0x00000004020b7c20 */ /* 0x000fe20008400000 */
[----:B------:R-:W-:Y:S01]  /*0770*/  UMOV UR4, 0x20 ;  /* 0x0000002000047882 */ /* 0x000fe20000000000 */
[----:B------:R-:W1:Y:S01]  /*0780*/  F2I.U32.TRUNC.NTZ R13, R13 ;  /* 0x0000000d000d7305 */ /* 0x000e62000020f000 */
[----:B------:R-:W-:Y:S01]  /*0790*/  LEA.HI R3, R3, R6, RZ, 0x2 ;  /* 0x0000000603037211 */ /* 0x000fe200078f10ff */
[----:B------:R-:W-:Y:S01]  /*07a0*/  IMAD R7, R10, 0x4, R7 ;  /* 0x000000040a077824 */ /* 0x000fe200078e0207 */
[----:B------:R-:W-:Y:S01]  /*07b0*/  @!UP0 UMOV UR6, 0x400 ;  /* 0x0000040000068882 */ /* 0x000fe20000000000 */
[----:B------:R-:W-:-:S04]  /*07c0*/  @!UP0 UIADD3 UR4, -UR4, 0x100000, URZ ;  /* 0x0010000004048890 */ /* 0x000fc8000fffe13f */
[----:B------:R-:W-:Y:S02]  /*07d0*/  @!UP0 USHF.L.U32 UR5, UR4, 0xb, URZ ;  /* 0x0000000b04058899 */ /* 0x000fe4000800063f */
[----:B------:R-:W-:Y:S01]  /*07e0*/  @!UP0 USHF.L.U32 UR4, UR4, 0x1, URZ ;  /* 0x0000000104048899 */ /* 0x000fe2000800063f */
[----:B------:R-:W-:Y:S01]  /*07f0*/  LOP3.LUT R3, R3, 0xfffffffc, RZ, 0xc0, !PT ;  /* 0xfffffffc03037812 */ /* 0x000fe200078ec0ff */
[C---:B------:R-:W-:Y:S01]  /*0800*/  IMAD.SHL.U32 R2, R7.reuse, 0x4, RZ ;  /* 0x0000000407027824 */ /* 0x040fe200078e00ff */
[----:B---3--:R-:W-:Y:S01]  /*0810*/  ISETP.EQ.U32.AND P3, PT, R14, 0x1, PT ;  /* 0x000000010e00780c */ /* 0x008fe20003f62070 */
[----:B------:R-:W3:Y:S01]  /*0820*/  F2I.U32.TRUNC.NTZ R11, R11 ;  /* 0x0000000b000b7305 */ /* 0x000ee2000020f000 */
[----:B------:R-:W-:Y:S02]  /*0830*/  VIADD R10, R4, 0xffffffff ;  /* 0xffffffff040a7836 */ /* 0x000fe40000000000 */
[----:B------:R-:W-:Y:S01]  /*0840*/  IMAD.IADD R6, R6, 0x1, -R3 ;  /* 0x0000000106067824 */ /* 0x000fe200078e0a03 */
[----:B------:R-:W-:-:S02]  /*0850*/  LOP3.LUT R5, R7, 0xc, R2, 0x78, !PT ;  /* 0x0000000c07057812 */ /* 0x000fc400078e7802 */
[----:B------:R-:W-:Y:S01]  /*0860*/  ISETP.GE.U32.AND P5, PT, R10, 0x2, PT ;  /* 0x000000020a00780c */ /* 0x000fe20003fa6070 */
[----:B-1----:R-:W-:Y:S01]  /*0870*/  IMAD.MOV R20, RZ, RZ, -R13 ;  /* 0x000000ffff147224 */ /* 0x002fe200078e0a0d */
[----:B--2---:R-:W-:Y:S01]  /*0880*/  @!UP0 ULEA UR6, UR7, UR6, 0x18 ;  /* 0x0000000607068291 */ /* 0x004fe2000f8ec03f */
[C---:B------:R-:W-:Y:S01]  /*0890*/  ISETP.NE.AND P1, PT, R6.reuse, 0x3, PT ;  /* 0x000000030600780c */ /* 0x040fe20003f25270 */
[----:B------:R-:W-:Y:S01]  /*08a0*/  VOTEU.ALL UP0, P0 ;  /* 0x00000000003f7886 */ /* 0x000fe20000000000 */
[----:B----4-:R-:W-:Y:S01]  /*08b0*/  IMAD R2, R19, R20, R8 ;  /* 0x0000001413027224 */ /* 0x010fe200078e0208 */
[----:B------:R-:W-:Y:S02]  /*08c0*/  ISETP.LT.U32.AND P0, PT, R5, 0x2, !P2 ;  /* 0x000000020500780c */ /* 0x000fe40005701070 */
[----:B------:R-:W-:Y:S01]  /*08d0*/  ISETP.EQ.OR P1, PT, R6, RZ, !P1 ;  /* 0x000000ff0600720c */ /* 0x000fe20004f22670 */
[----:B---3--:R-:W-:Y:S01]  /*08e0*/  IMAD.MOV R11, RZ, RZ, -R11 ;  /* 0x000000ffff0b7224 */ /* 0x008fe200078e0a0b */
[----:B------:R-:W-:-:S02]  /*08f0*/  ISETP.NE.AND P4, PT, R2, R5, PT ;  /* 0x000000050200720c */ /* 0x000fc40003f85270 */
[----:B------:R-:W-:Y:S01]  /*0900*/  ISETP.EQ.AND P1, PT, R4, RZ, P1 ;  /* 0x000000ff0400720c */ /* 0x000fe20000f22270 */
[----:B0-----:R-:W-:Y:S01]  /*0910*/  IMAD R11, R12, R11, UR8 ;  /* 0x000000080c0b7e24 */ /* 0x001fe2000f8e020b */
[----:B------:R-:W-:Y:S01]  /*0920*/  ISETP.NE.AND P2, PT, R4, RZ, PT ;  /* 0x000000ff0400720c */ /* 0x000fe20003f45270 */
[----:B------:R-:W0:Y:S02]  /*0930*/  FENCE.VIEW.ASYNC.S ;  /* 0x00000000000073c6 */ /* 0x000e240000000000 */
[----:B0-----:R0:W1:Y:S01]  /*0940*/  @!UP0 SYNCS.EXCH.64 URZ, [UR6+0x170], UR4 ;  /* 0x00017004063f85b2 */ /* 0x0010620008000100 */
[----:B------:R-:W-:Y:S02]  /*0950*/  SEL R4, RZ, 0x1, !P1 ;  /* 0x00000001ff047807 */ /* 0x000fe40004800000 */
[----:B------:R-:W-:Y:S02]  /*0960*/  ISETP.EQ.OR P4, PT, R11, RZ, !P4 ;  /* 0x000000ff0b00720c */ /* 0x000fe40006782670 */
[----:B------:R-:W-:-:S02]  /*0970*/  SEL R4, R4, 0x2, P5 ;  /* 0x0000000204047807 */ /* 0x000fc40002800000 */
[----:B------:R-:W-:Y:S01]  /*0980*/  PLOP3.LUT P0, PT, P0, P4, PT, 0x80, 0x0 ;  /* 0x000000000000781c */ /* 0x000fe20000709070 */
[----:B------:R0:W2:Y:S01]  /*0990*/  @!UP1 SYNCS.EXCH.64 URZ, [UR6+0x178], UR4 ;  /* 0x00017804063f95b2 */ /* 0x0000a20008000100 */
[----:B------:R-:W-:Y:S01]  /*09a0*/  NOP ;  /* 0x0000000000007918 */ /* 0x000fe20000000000 */
[----:B------:R-:W-:Y:S10]  /*09b0*/  @!P3 BRA `(.L_x_4) ;  /* 0x000000000008b947 */ /* 0x000ff40003800000 */
[----:B-12---:R-:W-:Y:S01]  /*09c0*/  UCGABAR_ARV ;  /* 0x00000000000079c7 */ /* 0x006fe20008000000 */
[----:B------:R-:W-:Y:S05]  /*09d0*/  BRA `(.L_x_5) ;  /* 0x0000000000047947 */ /* 0x000fea0003800000 */
.L_x_4:
[----:B-12---:R-:W-:Y:S01]  /*09e0*/  NOP ;  /* 0x0000000000007918 */ /* 0x006fe20000000000 */
.L_x_5:
[----:B------:R-:W1:Y:S01]  /*09f0*/  LDC R2, c[0x0][0x65c] ;  /* 0x00019700ff027b82 */ /* 0x000e620000000800 */
[----:B------:R-:W-:Y:S01]  /*0a00*/  IMAD.MOV.U32 R3, RZ, RZ, RZ ;  /* 0x000000ffff037224 */ /* 0x000fe200078e00ff */
[----:B-1----:R-:W-:Y:S01]  /*0a10*/  ISETP.NE.AND P4, PT, R2, 0x1, PT ;  /* 0x000000010200780c */ /* 0x002fe20003f85270 */
[----:B------:R-:W-:-:S12]  /*0a20*/  IMAD.U32 R2, RZ, RZ, UR8 ;  /* 0x00000008ff027e24 */ /* 0x000fd8000f8e00ff */
[----:B------:R-:W1:Y:S01]  /*0a30*/  @P4 LDC R15, c[0x0][0x10] ;  /* 0x00000400ff0f4b82 */ /* 0x000e620000000800 */
[----:B------:R-:W-:Y:S02]  /*0a40*/  @P4 IMAD.MOV.U32 R9, RZ, RZ, RZ ;  /* 0x000000ffff094224 */ /* 0x000fe400078e00ff */
[----:B------:R-:W-:-:S05]  /*0a50*/  @P4 IMAD.MOV.U32 R7, RZ, RZ, RZ ;  /* 0x000000ffff074224 */ /* 0x000fca00078e00ff */
[----:B------:R-:W2:Y:S01]  /*0a60*/  @!P4 LDC R13, c[0x0][0xc] ;  /* 0x00000300ff0dcb82 */ /* 0x000ea20000000800 */
[----:B-1----:R-:W-:-:S04]  /*0a70*/  @P4 IMAD.WIDE.U32 R14, R15, UR8, R8 ;  /* 0x000000080f0e4c25 */ /* 0x002fc8000f8e0008 */
[----:B--2---:R-:W-:-:S04]  /*0a80*/  @!P4 IMAD.WIDE.U32 R12, R8, R13, R2 ;  /* 0x0000000d080cc225 */ /* 0x004fc800078e0002 */
[----:B------:R-:W-:Y:S02]  /*0a90*/  @P4 IMAD.MOV.U32 R2, RZ, RZ, R14 ;  /* 0x000000ffff024224 */ /* 0x000fe400078e000e */
[----:B------:R-:W-:Y:S02]  /*0aa0*/  @P4 IMAD.IADD R3, R15, 0x1, R7 ;  /* 0x000000010f034824 */ /* 0x000fe400078e0207 */
[----:B------:R-:W-:Y:S02]  /*0ab0*/  @!P4 IMAD.MOV.U32 R2, RZ, RZ, R12 ;  /* 0x000000ffff02c224 */ /* 0x000fe400078e000c */
[----:B------:R-:W-:Y:S01]  /*0ac0*/  @!P4 IMAD.MOV.U32 R3, RZ, RZ, R13 ;  /* 0x000000ffff03c224 */ /* 0x000fe200078e000d */
[----:B------:R-:W-:Y:S06]  /*0ad0*/  @!P3 BRA `(.L_x_6) ;  /* 0x00000000000cb947 */ /* 0x000fec0003800000 */
[----:B------:R-:W-:Y:S01]  /*0ae0*/  UCGABAR_WAIT ;  /* 0x0000000000007dc7 */ /* 0x000fe20008000000 */
[----:B------:R-:W-:Y:S01]  /*0af0*/  CCTL.IVALL ;  /* 0x00000000ff00798f */ /* 0x000fe20002000000 */
[----:B------:R-:W-:Y:S05]  /*0b00*/  BRA `(.L_x_7) ;  /* 0x0000000000047947 */ /* 0x000fea0003800000 */
.L_x_6:
[----:B------:R-:W-:Y:S06]  /*0b10*/  BAR.SYNC.DEFER_BLOCKING 0x0 ;  /* 0x0000000000007b1d */ /* 0x000fec0000010000 */
.L_x_7:
[----:B------:R-:W-:Y:S05]  /*0b20*/  @!P2 BRA `(.L_x_8) ;  /* 0x000000740090a947 */ /* 0x000fea0003800000 */
[----:B------:R-:W-:-:S13]  /*0b30*/  ISETP.GT.U32.AND P1, PT, R10, 0x1, PT ;  /* 0x000000010a00780c */ /* 0x000fda0003f24070 */
[----:B0-----:R-:W-:Y:S05]  /*0b40*/  @P1 EXIT ;  /* 0x000000000000194d */ /* 0x001fea0003800000 */
[----:B------:R-:W-:Y:S01]  /*0b50*/  ULDC.64 UR4, c[0x0][0x650] ;  /* 0x0001940000047ab9 */ /* 0x000fe20000000a00 */
[----:B------:R-:W-:Y:S01]  /*0b60*/  PRMT R14, RZ, 0x7610, R14 ;  /* 0x00007610ff0e7816 */ /* 0x000fe2000000000e */
[----:B------:R-:W-:Y:S01]  /*0b70*/  IMAD.MOV.U32 R7, RZ, RZ, -0x1 ;  /* 0xffffffffff077424 */ /* 0x000fe200078e00ff */
[----:B------:R-:W-:Y:S01]  /*0b80*/  ISETP.GE.U32.AND P1, PT, R2, UR4, PT ;  /* 0x0000000402007c0c */ /* 0x000fe2000bf26070 */
[----:B------:R-:W-:Y:S02]  /*0b90*/  IMAD.MOV.U32 R10, RZ, RZ, -0x1 ;  /* 0xffffffffff0a7424 */ /* 0x000fe400078e00ff */
[----:B------:R-:W-:Y:S01]  /*0ba0*/  IMAD.MOV.U32 R6, RZ, RZ, -0x1 ;  /* 0xffffffffff067424 */ /* 0x000fe200078e00ff */
[----:B------:R-:W-:-:S13]  /*0bb0*/  ISETP.GE.U32.AND.EX P1, PT, R3, UR5, PT, P1 ;  /* 0x0000000503007c0c */ /* 0x000fda000bf26110 */
[----:B------:R-:W-:Y:S05]  /*0bc0*/  @P1 BRA `(.L_x_9) ;  /* 0x0000000400281947 */ /* 0x000fea0003800000 */
[----:B------:R-:W0:Y:S01]  /*0bd0*/  LDC.64 R22, c[0x0][0x628] ;  /* 0x00018a00ff167b82 */ /* 0x000e220000000a00 */
[----:B------:R-:W-:Y:S02]  /*0be0*/  IMAD.MOV.U32 R6, RZ, RZ, R2 ;  /* 0x000000ffff067224 */ /* 0x000fe400078e0002 */
[----:B------:R-:W-:-:S05]  /*0bf0*/  IMAD.MOV.U32 R7, RZ, RZ, R3 ;  /* 0x000000ffff077224 */ /* 0x000fca00078e0003 */
[----:B------:R-:W1:Y:S08]  /*0c00*/  LDC R10, c[0x0][0x630] ;  /* 0x00018c00ff0a7b82 */ /* 0x000e700000000800 */
[----:B------:R-:W2:Y:S01]  /*0c10*/  LDC.64 R24, c[0x0][0x620] ;  /* 0x00018800ff187b82 */ /* 0x000ea20000000a00 */
[----:B0-----:R-:W-:-:S04]  /*0c20*/  ISETP.NE.U32.AND P1, PT, R22, RZ, PT ;  /* 0x000000ff1600720c */ /* 0x001fc80003f25070 */
[----:B------:R-:W-:-:S13]  /*0c30*/  ISETP.NE.AND.EX P1, PT, R23, RZ, PT, P1 ;  /* 0x000000ff1700720c */ /* 0x000fda0003f25310 */
[----:B-12---:R-:W-:Y:S05]  /*0c40*/  @!P1 BRA `(.L_x_10) ;  /* 0x0000000000289947 */ /* 0x006fea0003800000 */
[----:B------:R-:W0:Y:S02]  /*0c50*/  LDC R15, c[0x0][0x634] ;  /* 0x00018d00ff0f7b82 */ /* 0x000e240000000800 */
[----:B0-----:R-:W-:-:S05]  /*0c60*/  IADD3 R15, P1, R2, R15, RZ ;  /* 0x0000000f020f7210 */ /* 0x001fca0007f3e0ff */
[----:B------:R-:W-:-:S04]  /*0c70*/  IMAD.X R17, RZ, RZ, R3, P1 ;  /* 0x000000ffff117224 */ /* 0x000fc800008e0603 */
[----:B------:R-:W-:-:S04]  /*0c80*/  IMAD.WIDE.U32 R6, R17, R22, RZ ;  /* 0x0000001611067225 */ /* 0x000fc800078e00ff */
[----:B------:R-:W-:-:S04]  /*0c90*/  IMAD.WIDE.U32 R12, P1, R15, R23, R6 ;  /* 0x000000170f0c7225 */ /* 0x000fc80007820006 */
[----:B------:R-:W-:-:S04]  /*0ca0*/  IMAD.WIDE.U32 R6, R15, R22, RZ ;  /* 0x000000160f067225 */ /* 0x000fc800078e00ff */
[----:B------:R-:W-:Y:S01]  /*0cb0*/  IMAD.X R15, RZ, RZ, RZ, P1 ;  /* 0x000000ffff0f7224 */ /* 0x000fe200008e06ff */
[----:B------:R-:W-:Y:S01]  /*0cc0*/  IADD3 RZ, P1, R7, R12, RZ ;  /* 0x0000000c07ff7210 */ /* 0x000fe20007f3e0ff */
[----:B------:R-:W-:-:S04]  /*0cd0*/  IMAD.MOV.U32 R14, RZ, RZ, R13 ;  /* 0x000000ffff0e7224 */ /* 0x000fc800078e000d */
[----:B------:R-:W-:-:S08]  /*0ce0*/  IMAD.WIDE.U32.X R6, R17, R23, R14, P1 ;  /* 0x0000001711067225 */ /* 0x000fd000008e040e */
.L_x_10:
[----:B------:R-:W0:Y:S01]  /*0cf0*/  LDC.64 R22, c[0x0][0x640] ;  /* 0x00019000ff167b82 */ /* 0x000e220000000a00 */
[--C-:B------:R-:W-:Y:S01]  /*0d00*/  SHF.R.U64 R26, R6, R10, R7.reuse ;  /* 0x0000000a061a7219 */ /* 0x100fe20000001207 */
[----:B------:R-:W-:Y:S01]  /*0d10*/  IMAD R20, R19, R20, R8 ;  /* 0x0000001413147224 */ /* 0x000fe200078e0208 */
[----:B------:R-:W-:Y:S01]  /*0d20*/  SHF.R.U32.HI R6, RZ, R10, R7 ;  /* 0x0000000aff067219 */ /* 0x000fe20000011607 */
[----:B------:R-:W-:Y:S01]  /*0d30*/  IMAD.MOV.U32 R19, RZ, RZ, 0x1 ;  /* 0x00000001ff137424 */ /* 0x000fe200078e00ff */
[----:B------:R-:W-:-:S03]  /*0d40*/  IADD3 R9, P1, RZ, -R26, RZ ;  /* 0x8000001aff097210 */ /* 0x000fc60007f3e0ff */
[----:B------:R-:W1:Y:S02]  /*0d50*/  LDC R12, c[0x0][0x618] ;  /* 0x00018600ff0c7b82 */ /* 0x000e640000000800 */
[----:B------:R-:W-:-:S04]  /*0d60*/  IMAD.X R7, RZ, RZ, ~R6, P1 ;  /* 0x000000ffff077224 */ /* 0x000fc800008e0e06 */
[-C--:B------:R-:W-:Y:S02]  /*0d70*/  IMAD R10, R7, R24.reuse, RZ ;  /* 0x00000018070a7224 */ /* 0x080fe400078e02ff */
[----:B------:R-:W2:Y:S01]  /*0d80*/  LDC R16, c[0x0][0x608] ;  /* 0x00018200ff107b82 */ /* 0x000ea20000000800 */
[----:B------:R-:W-:-:S04]  /*0d90*/  IMAD.WIDE.U32 R6, R9, R24, R2 ;  /* 0x0000001809067225 */ /* 0x000fc800078e0002 */
[----:B------:R-:W-:-:S03]  /*0da0*/  IMAD R9, R9, R25, R10 ;  /* 0x0000001909097224 */ /* 0x000fc600078e020a */
[----:B------:R-:W3:Y:S01]  /*0db0*/  LDC R18, c[0x0][0x658] ;  /* 0x00019600ff127b82 */ /* 0x000ee20000000800 */
[----:B------:R-:W-:Y:S01]  /*0dc0*/  IMAD.IADD R7, R7, 0x1, R9 ;  /* 0x0000000107077824 */ /* 0x000fe200078e0209 */
[----:B0-----:R-:W-:Y:S01]  /*0dd0*/  ISETP.NE.U32.AND P1, PT, R22, RZ, PT ;  /* 0x000000ff1600720c */ /* 0x001fe20003f25070 */
[----:B------:R-:W-:-:S03]  /*0de0*/  IMAD.MOV.U32 R9, RZ, RZ, -0x1 ;  /* 0xffffffffff097424 */ /* 0x000fc600078e00ff */
[----:B------:R-:W-:Y:S02]  /*0df0*/  ISETP.NE.AND.EX P1, PT, R23, RZ, PT, P1 ;  /* 0x000000ff1700720c */ /* 0x000fe40003f25310 */
[----:B------:R-:W0:Y:S01]  /*0e00*/  LDC R17, c[0x0][0x600] ;  /* 0x00018000ff117b82 */ /* 0x000e220000000800 */
[-CC-:B-1----:R-:W-:Y:S02]  /*0e10*/  SHF.R.U64 R14, R6, R12.reuse, R7.reuse ;  /* 0x0000000c060e7219 */ /* 0x182fe40000001207 */
[----:B------:R-:W-:-:S05]  /*0e20*/  SHF.R.U32.HI R7, RZ, R12, R7 ;  /* 0x0000000cff077219 */ /* 0x000fca0000011607 */
[----:B------:R-:W1:Y:S01]  /*0e30*/  LDC R21, c[0x0][0x648] ;  /* 0x00019200ff157b82 */ /* 0x000e620000000800 */
[-CC-:B--2---:R-:W-:Y:S02]  /*0e40*/  SHF.R.U64 R27, R14, R16.reuse, R7.reuse ;  /* 0x000000100e1b7219 */ /* 0x184fe40000001207 */
[----:B------:R-:W-:-:S05]  /*0e50*/  SHF.R.U32.HI R7, RZ, R16, R7 ;  /* 0x00000010ff077219 */ /* 0x000fca0000011607 */
[----:B------:R-:W2:Y:S01]  /*0e60*/  LDC R25, c[0x0][0x638] ;  /* 0x00018e00ff197b82 */ /* 0x000ea20000000800 */
[-C--:B---3--:R-:W-:Y:S02]  /*0e70*/  SHF.L.U32 R6, R9, R18.reuse, RZ ;  /* 0x0000001209067219 */ /* 0x088fe400000006ff */
[--C-:B------:R-:W-:Y:S02]  /*0e80*/  SHF.R.U64 R16, R27, R18, R7.reuse ;  /* 0x000000121b107219 */ /* 0x100fe40000001207 */
[----:B------:R-:W-:Y:S02]  /*0e90*/  LOP3.LUT R10, RZ, R6, RZ, 0x33, !PT ;  /* 0x00000006ff0a7212 */ /* 0x000fe400078e33ff */
[----:B------:R-:W-:Y:S01]  /*0ea0*/  SHF.R.U32.HI R7, RZ, R18, R7 ;  /* 0x00000012ff077219 */ /* 0x000fe20000011607 */
[----:B------:R-:W3:Y:S01]  /*0eb0*/  LDC R24, c[0x0][0x610] ;  /* 0x00018400ff187b82 */ /* 0x000ee20000000800 */
[----:B------:R-:W-:Y:S01]  /*0ec0*/  IMAD.MOV.U32 R6, RZ, RZ, R16 ;  /* 0x000000ffff067224 */ /* 0x000fe200078e0010 */
[----:B------:R-:W-:Y:S06]  /*0ed0*/  @!P1 BRA `(.L_x_11) ;  /* 0x0000000000289947 */ /* 0x000fec0003800000 */
[----:B------:R-:W4:Y:S02]  /*0ee0*/  LDC R13, c[0x0][0x64c] ;  /* 0x00019300ff0d7b82 */ /* 0x000f240000000800 */
[----:B----4-:R-:W-:-:S05]  /*0ef0*/  IADD3 R13, P1, R16, R13, RZ ;  /* 0x0000000d100d7210 */ /* 0x010fca0007f3e0ff */
        /* <DEDUP_REMOVED lines=8> */
.L_x_11:
[----:B-1----:R-:W-:Y:S01]  /*0f80*/  SHF.R.U64 R8, R6, R21, R7 ;  /* 0x0000001506087219 */ /* 0x002fe20000001207 */
[----:B0-----:R-:W-:Y:S01]  /*0f90*/  VIADD R9, R17, 0xffffffff ;  /* 0xffffffff11097836 */ /* 0x001fe20000000000 */
[----:B------:R-:W-:Y:S02]  /*0fa0*/  SHF.L.U32 R6, R19, R18, RZ ;  /* 0x0000001213067219 */ /* 0x000fe400000006ff */
[----:B------:R-:W-:Y:S01]  /*0fb0*/  LOP3.LUT R7, R27, R10, RZ, 0xc0, !PT ;  /* 0x0000000a1b077212 */ /* 0x000fe200078ec0ff */
[----:B------:R-:W-:Y:S01]  /*0fc0*/  IMAD.MOV R10, RZ, RZ, -R8 ;  /* 0x000000ffff0a7224 */ /* 0x000fe200078e0a08 */
[----:B------:R-:W-:Y:S02]  /*0fd0*/  SEL R11, R11, R20, !P4 ;  /* 0x000000140b0b7207 */ /* 0x000fe40006000000 */
[----:B------:R-:W-:Y:S01]  /*0fe0*/  LOP3.LUT R9, R14, R9, RZ, 0xc0, !PT ;  /* 0x000000090e097212 */ /* 0x000fe200078ec0ff */
[----:B------:R-:W-:Y:S02]  /*0ff0*/  IMAD R8, R6, R8, R7 ;  /* 0x0000000806087224 */ /* 0x000fe400078e0207 */
[----:B--2---:R-:W-:-:S02]  /*1000*/  IMAD R6, R10, R25, R16 ;  /* 0x000000190a067224 */ /* 0x004fc400078e0210 */
[----:B---3--:R-:W-:Y:S02]  /*1010*/  IMAD R11, R8, R24, R11 ;  /* 0x00000018080b7224 */ /* 0x008fe400078e020b */
[----:B------:R-:W-:Y:S02]  /*1020*/  IMAD R6, R6, R17, R9 ;  /* 0x0000001106067224 */ /* 0x000fe400078e0209 */
[----:B------:R-:W-:-:S03]  /*1030*/  IMAD.MOV.U32 R14, RZ, RZ, 0x1 ;  /* 0x00000001ff0e7424 */ /* 0x000fc600078e00ff */
[----:B------:R-:W-:Y:S02]  /*1040*/  SEL R10, R6, R11, !P4 ;  /* 0x0000000b060a7207 */ /* 0x000fe40006000000 */
[----:B------:R-:W-:Y:S01]  /*1050*/  SEL R7, R11, R6, !P4 ;  /* 0x000000060b077207 */ /* 0x000fe20006000000 */
[----:B------:R-:W-:-:S07]  /*1060*/  IMAD.MOV.U32 R6, RZ, RZ, R26 ;  /* 0x000000ffff067224 */ /* 0x000fce00078e001a */
.L_x_9:
[----:B------:R-:W-:-:S08]  /*1070*/  NOP ;  /* 0x0000000000007918 */ /* 0x000fd00000000000 */
[----:B------:R-:W0:Y:S02]  /*1080*/  USETMAXREG.TRY_ALLOC.CTAPOOL UP0, 0xe8 ;  /* 0x000000e8000079c8 */ /* 0x000e240008000600 */
[----:B0-----:R-:W-:-:S13]  /*1090*/  PLOP3.LUT P1, PT, PT, PT, UP0, 0x80, 0x0 ;  /* 0x000000000000781c */ /* 0x001fda0003f2f008 */
[----:B------:R-:W-:Y:S05]  /*10a0*/  @!P1 BRA `(.L_x_9) ;  /* 0xfffffffc00f09947 */ /* 0x000fea000383ffff */
[----:B------:R-:W-:Y:S01]  /*10b0*/  ULDC.64 UR4, c[0x0][0x598] ;  /* 0x0001660000047ab9 */ /* 0x000fe20000000a00 */
[----:B------:R-:W-:Y:S01]  /*10c0*/  ULDC.64 UR16, c[0x0][0x208] ;  /* 0x0000820000107ab9 */ /* 0x000fe20000000a00 */
[----:B------:R-:W-:-:S04]  /*10d0*/  ISETP.NE.U32.AND P1, PT, RZ, UR4, PT ;  /* 0x00000004ff007c0c */ /* 0x000fc8000bf25070 */
[----:B------:R-:W-:-:S13]  /*10e0*/  ISETP.NE.AND.EX P1, PT, RZ, UR5, PT, P1 ;  /* 0x00000005ff007c0c */ /* 0x000fda000bf25310 */
[----:B------:R-:W-:Y:S05]  /*10f0*/  @!P1 BRA `(.L_x_12) ;  /* 0x00000000001c9947 */ /* 0x000fea0003800000 */
[----:B------:R-:W0:Y:S02]  /*1100*/  LDC.64 R8, c[0x0][0x598] ;  /* 0x00016600ff087b82 */ /* 0x000e240000000a00 */
[----:B0-----:R-:W2:Y:S02]  /*1110*/  LDG.E.64 R8, desc[UR16][R8.64] ;  /* 0x0000001008087981 */ /* 0x001ea4000c1e1b00 */
[----:B--2---:R-:W-:-:S04]  /*1120*/  ISETP.NE.U32.AND P1, PT, R8, RZ, PT ;  /* 0x000000ff0800720c */ /* 0x004fc80003f25070 */
[----:B------:R-:W-:-:S13]  /*1130*/  ISETP.NE.AND.EX P1, PT, R9, RZ, PT, P1 ;  /* 0x000000ff0900720c */ /* 0x000fda0003f25310 */
[----:B------:R-:W-:Y:S05]  /*1140*/  @!P1 BRA `(.L_x_12) ;  /* 0x0000000000089947 */ /* 0x000fea0003800000 */
[----:B------:R0:W5:Y:S01]  /*1150*/  LD.E R8, desc[UR16][R8.64] ;  /* 0x0000001008087980 */ /* 0x000162000c101900 */
[----:B------:R-:W-:Y:S05]  /*1160*/  BRA `(.L_x_13) ;  /* 0x0000000000207947 */ /* 0x000fea0003800000 */
.L_x_12:
[----:B------:R-:W-:Y:S02]  /*1170*/  ULDC.64 UR4, c[0x0][0x588] ;  /* 0x0001620000047ab9 */ /* 0x000fe40000000a00 */
[----:B------:R-:W-:-:S04]  /*1180*/  ISETP.NE.U32.AND P1, PT, RZ, UR4, PT ;  /* 0x00000004ff007c0c */ /* 0x000fc8000bf25070 */
[----:B------:R-:W-:-:S13]  /*1190*/  ISETP.NE.AND.EX P1, PT, RZ, UR5, PT, P1 ;  /* 0x00000005ff007c0c */ /* 0x000fda000bf25310 */
[----:B------:R-:W-:Y:S05]  /*11a0*/  @!P1 BRA `(.L_x_14) ;  /* 0x00000000000c9947 */ /* 0x000fea0003800000 */
[----:B------:R-:W0:Y:S02]  /*11b0*/  LDC.64 R8, c[0x0][0x588] ;  /* 0x00016200ff087b82 */ /* 0x000e240000000a00 */
[----:B0-----:R1:W5:Y:S01]  /*11c0*/  LDG.E R8, desc[UR16][R8.64] ;  /* 0x0000001008087981 */ /* 0x001362000c1e1900 */
[----:B------:R-:W-:Y:S05]  /*11d0*/  BRA `(.L_x_13) ;  /* 0x0000000000047947 */ /* 0x000fea0003800000 */
.L_x_14:
[----:B------:R-:W2:Y:S02]  /*11e0*/  LDC R8, c[0x0][0x580] ;  /* 0x00016000ff087b82 */ /* 0x000ea40000000800 */
.L_x_13:
[----:B------:R-:W-:Y:S02]  /*11f0*/  ULDC.64 UR4, c[0x0][0x5a0] ;  /* 0x0001680000047ab9 */ /* 0x000fe40000000a00 */
[----:B------:R-:W-:-:S04]  /*1200*/  ISETP.NE.U32.AND P1, PT, RZ, UR4, PT ;  /* 0x00000004ff007c0c */ /* 0x000fc8000bf25070 */
[----:B------:R-:W-:-:S13]  /*1210*/  ISETP.NE.AND.EX P1, PT, RZ, UR5, PT, P1 ;  /* 0x00000005ff007c0c */ /* 0x000fda000bf25310 */
[----:B------:R-:W-:Y:S05]  /*1220*/  @!P1 BRA `(.L_x_15) ;  /* 0x00000000001c9947 */ /* 0x000fea0003800000 */
[----:B------:R-:W3:Y:S02]  /*1230*/  LDC.64 R12, c[0x0][0x5a0] ;  /* 0x00016800ff0c7b82 */ /* 0x000ee40000000a00 */
[----:B---3--:R-:W3:Y:S02]  /*1240*/  LDG.E.64 R12, desc[UR16][R12.64] ;  /* 0x000000100c0c7981 */ /* 0x008ee4000c1e1b00 */
[----:B---3--:R-:W-:-:S04]  /*1250*/  ISETP.NE.U32.AND P1, PT, R12, RZ, PT ;  /* 0x000000ff0c00720c */ /* 0x008fc80003f25070 */
[----:B------:R-:W-:-:S13]  /*1260*/  ISETP.NE.AND.EX P1, PT, R13, RZ, PT, P1 ;  /* 0x000000ff0d00720c */ /* 0x000fda0003f25310 */
[----:B------:R-:W-:Y:S05]  /*1270*/  @!P1 BRA `(.L_x_15) ;  /* 0x0000000000089947 */ /* 0x000fea0003800000 */
[----:B01----:R0:W5:Y:S01]  /*1280*/  LD.E R9, desc[UR16][R12.64] ;  /* 0x000000100c097980 */ /* 0x003162000c101900 */
[----:B------:R-:W-:Y:S05]  /*1290*/  BRA `(.L_x_16) ;  /* 0x0000000000207947 */ /* 0x000fea0003800000 */
.L_x_15:
[----:B------:R-:W-:Y:S02]  /*12a0*/  ULDC.64 UR4, c[0x0][0x590] ;  /* 0x0001640000047ab9 */ /* 0x000fe40000000a00 */
[----:B------:R-:W-:-:S04]  /*12b0*/  ISETP.NE.U32.AND P1, PT, RZ, UR4, PT ;  /* 0x00000004ff007c0c */ /* 0x000fc8000bf25070 */
[----:B------:R-:W-:-:S13]  /*12c0*/  ISETP.NE.AND.EX P1, PT, RZ, UR5, PT, P1 ;  /* 0x00000005ff007c0c */ /* 0x000fda000bf25310 */
[----:B------:R-:W-:Y:S05]  /*12d0*/  @!P1 BRA `(.L_x_17) ;  /* 0x00000000000c9947 */ /* 0x000fea0003800000 */
[----:B------:R-:W0:Y:S02]  /*12e0*/  LDC.64 R12, c[0x0][0x590] ;  /* 0x00016400ff0c7b82 */ /* 0x000e240000000a00 */
[----:B01----:R1:W5:Y:S01]  /*12f0*/  LDG.E R9, desc[UR16][R12.64] ;  /* 0x000000100c097981 */ /* 0x003362000c1e1900 */
[----:B------:R-:W-:Y:S05]  /*1300*/  BRA `(.L_x_16) ;  /* 0x0000000000047947 */ /* 0x000fea0003800000 */
.L_x_17:
[----:B01----:R-:W3:Y:S02]  /*1310*/  LDC R9, c[0x0][0x584] ;  /* 0x00016100ff097b82 */ /* 0x003ee40000000800 */
.L_x_16:
[----:B------:R-:W-:-:S13]  /*1320*/  LOP3.LUT P1, RZ, R14, 0xff, RZ, 0xc0, !PT ;  /* 0x000000ff0eff7812 */ /* 0x000fda000782c0ff */
[----:B------:R-:W-:Y:S05]  /*1330*/  @!P1 EXIT ;  /* 0x000000000000994d */ /* 0x000fea0003800000 */
[----:B------:R-:W-:Y:S01]  /*1340*/  ULDC UR4, c[0x0][0x28c] ;  /* 0x0000a30000047ab9 */ /* 0x000fe20000000800 */
[----:B------:R-:W-:Y:S01]  /*1350*/  LOP3.LUT R146, R4, 0x1, RZ, 0xfc, !PT ;  /* 0x0000000104927812 */ /* 0x000fe200078efcff */
[----:B------:R-:W-:-:S04]  /*1360*/  UIADD3 UR4, UR4, 0x1f, URZ ;  /* 0x0000001f04047890 */ /* 0x000fc8000fffe03f */
[----:B------:R-:W-:-:S04]  /*1370*/  USHF.R.S32.HI UR5, URZ, 0x1f, UR4 ;  /* 0x0000001f3f057899 */ /* 0x000fc80008011404 */
[----:B------:R-:W-:-:S03]  /*1380*/  ULEA.HI UR5, UR5, UR4, URZ, 0x5 ;  /* 0x0000000405057291 */ /* 0x000fc6000f8f283f */
[----:B------:R-:W-:Y:S01]  /*1390*/  UMOV UR4, URZ ;  /* 0x0000003f00047c82 */ /* 0x000fe20008000000 */
[----:B------:R-:W-:-:S03]  /*13a0*/  USHF.R.S32.HI UR9, URZ, 0x5, UR5 ;  /* 0x000000053f097899 */ /* 0x000fc60008011405 */
[----:B------:R-:W-:-:S09]  /*13b0*/  UMOV UR5, URZ ;  /* 0x0000003f00057c82 */ /* 0x000fd20008000000 */
.L_x_172:
[----:B------:R-:W-:Y:S01]  /*13c0*/  LOP3.LUT R11, R0, 0x80, RZ, 0xc0, !PT ;  /* 0x00000080000b7812 */ /* 0x000fe200078ec0ff */
[----:B------:R-:W4:Y:S01]  /*13d0*/  S2UR UR13, SR_CgaCtaId ;  /* 0x00000000000d79c3 */ /* 0x000f220000008800 */
[----:B------:R-:W-:Y:S01]  /*13e0*/  UMOV UR12, 0x400 ;  /* 0x00000400000c7882 */ /* 0x000fe20000000000 */
[----:B------:R-:W-:Y:S01]  /*13f0*/  UMOV UR6, URZ ;  /* 0x0000003f00067c82 */ /* 0x000fe20008000000 */
[----:B------:R-:W-:Y:S01]  /*1400*/  SHF.R.U32.HI R11, RZ, 0x7, R11 ;  /* 0x00000007ff0b7819 */ /* 0x000fe2000001160b */
[----:B------:R-:W-:Y:S01]  /*1410*/  UMOV UR7, URZ ;  /* 0x0000003f00077c82 */ /* 0x000fe20008000000 */
[----:B------:R-:W-:Y:S01]  /*1420*/  UMOV UR18, UR5 ;  /* 0x0000000500127c82 */ /* 0x000fe20008000000 */
[----:B------:R-:W-:Y:S02]  /*1430*/  CS2R R20, SRZ ;  /* 0x0000000000147805 */ /* 0x000fe4000001ff00 */
[----:B------:R-:W-:Y:S01]  /*1440*/  CS2R R18, SRZ ;  /* 0x0000000000127805 */ /* 0x000fe2000001ff00 */
[----:B01---5:R-:W0:Y:S01]  /*1450*/  LDC R12, c[0x0][0x28c] ;  /* 0x0000a300ff0c7b82 */ /* 0x023e220000000800 */
[----:B------:R-:W1:Y:S01]  /*1460*/  SHFL.IDX PT, R11, R11, RZ, 0x1f ;  /* 0x00001fff0b0b7589 */ /* 0x000e6200000e0000 */
[----:B------:R-:W-:-:S02]  /*1470*/  CS2R R22, SRZ ;  /* 0x0000000000167805 */ /* 0x000fc4000001ff00 */
[----:B------:R-:W-:Y:S02]  /*1480*/  CS2R R88, SRZ ;  /* 0x0000000000587805 */ /* 0x000fe4000001ff00 */
[----:B------:R-:W-:Y:S02]  /*1490*/  CS2R R90, SRZ ;  /* 0x00000000005a7805 */ /* 0x000fe4000001ff00 */
[----:B------:R-:W-:Y:S02]  /*14a0*/  CS2R R92, SRZ ;  /* 0x00000000005c7805 */ /* 0x000fe4000001ff00 */
[----:B------:R-:W-:Y:S02]  /*14b0*/  CS2R R94, SRZ ;  /* 0x00000000005e7805 */ /* 0x000fe4000001ff00 */
[----:B------:R-:W-:Y:S02]  /*14c0*/  CS2R R96, SRZ ;  /* 0x0000000000607805 */ /* 0x000fe4000001ff00 */
        /* <DEDUP_REMOVED lines=16> */
[----:B0-----:R-:W-:Y:S02]  /*15d0*/  ISETP.GE.AND P1, PT, R12, 0x1, PT ;  /* 0x000000010c00780c */ /* 0x001fe40003f26270 */
[----:B------:R-:W-:Y:S02]  /*15e0*/  CS2R R130, SRZ ;  /* 0x0000000000827805 */ /* 0x000fe4000001ff00 */
[----:B-1----:R-:W-:-:S02]  /*15f0*/  R2UR UR8, R11 ;  /* 0x000000000b0872ca */ /* 0x002fc400000e0000 */
[----:B------:R-:W-:Y:S02]  /*1600*/  CS2R R132, SRZ ;  /* 0x0000000000847805 */ /* 0x000fe4000001ff00 */
[----:B------:R-:W-:Y:S02]  /*1610*/  CS2R R134, SRZ ;  /* 0x0000000000867805 */ /* 0x000fe4000001ff00 */
[----:B------:R-:W-:Y:S02]  /*1620*/  CS2R R136, SRZ ;  /* 0x0000000000887805 */ /* 0x000fe4000001ff00 */
[----:B------:R-:W-:Y:S02]  /*1630*/  CS2R R138, SRZ ;  /* 0x00000000008a7805 */ /* 0x000fe4000001ff00 */
[----:B------:R-:W-:Y:S02]  /*1640*/  CS2R R140, SRZ ;  /* 0x00000000008c7805 */ /* 0x000fe4000001ff00 */
[----:B------:R-:W-:-:S02]  /*1650*/  CS2R R142, SRZ ;  /* 0x00000000008e7805 */ /* 0x000fc4000001ff00 */
[----:B------:R-:W-:Y:S01]  /*1660*/  CS2R R144, SRZ ;  /* 0x0000000000907805 */ /* 0x000fe2000001ff00 */
[----:B------:R-:W-:Y:S01]  /*1670*/  IMAD.U32 R15, RZ, RZ, UR4 ;  /* 0x00000004ff0f7e24 */ /* 0x000fe2000f8e00ff */
[----:B------:R-:W-:Y:S02]  /*1680*/  CS2R R56, SRZ ;  /* 0x0000000000387805 */ /* 0x000fe4000001ff00 */
[----:B------:R-:W-:Y:S02]  /*1690*/  CS2R R58, SRZ ;  /* 0x00000000003a7805 */ /* 0x000fe4000001ff00 */
[----:B------:R-:W-:Y:S02]  /*16a0*/  CS2R R60, SRZ ;  /* 0x00000000003c7805 */ /* 0x000fe4000001ff00 */
[----:B------:R-:W-:Y:S01]  /*16b0*/  CS2R R62, SRZ ;  /* 0x00000000003e7805 */ /* 0x000fe2000001ff00 */
[----:B------:R-:W-:Y:S01]  /*16c0*/  ULEA.HI UR10, UR8, UR8, URZ, 0x1 ;  /* 0x00000008080a7291 */ /* 0x000fe2000f8f083f */
[----:B------:R-:W-:-:S02]  /*16d0*/  CS2R R64, SRZ ;  /* 0x0000000000407805 */ /* 0x000fc4000001ff00 */
[----:B------:R-:W-:Y:S02]  /*16e0*/  CS2R R66, SRZ ;  /* 0x0000000000427805 */ /* 0x000fe4000001ff00 */
[----:B------:R-:W-:Y:S01]  /*16f0*/  CS2R R68, SRZ ;  /* 0x0000000000447805 */ /* 0x000fe2000001ff00 */
[----:B------:R-:W-:Y:S01]  /*1700*/  ULOP3.LUT UR11, UR10, 0x1ffffe, URZ, 0xc0, !UPT ;  /* 0x001ffffe0a0b7892 */ /* 0x000fe2000f8ec03f */
[----:B------:R-:W-:Y:S01]  /*1710*/  CS2R R70, SRZ ;  /* 0x0000000000467805 */ /* 0x000fe2000001ff00 */
[----:B----4-:R-:W-:Y:S01]  /*1720*/  ULEA UR10, UR13, UR12, 0x18 ;  /* 0x0000000c0d0a7291 */ /* 0x010fe2000f8ec03f */
[----:B------:R-:W-:Y:S01]  /*1730*/  CS2R R72, SRZ ;  /* 0x0000000000487805 */ /* 0x000fe2000001ff00 */
[----:B------:R-:W-:Y:S01]  /*1740*/  UIADD3 UR11, UR8, -UR11, URZ ;  /* 0x8000000b080b7290 */ /* 0x000fe2000fffe03f */
[----:B------:R-:W-:Y:S02]  /*1750*/  CS2R R74, SRZ ;  /* 0x00000000004a7805 */ /* 0x000fe4000001ff00 */
[----:B------:R-:W-:Y:S01]  /*1760*/  CS2R R76, SRZ ;  /* 0x00000000004c7805 */ /* 0x000fe2000001ff00 */
[----:B------:R-:W-:Y:S01]  /*1770*/  UMOV UR8, URZ ;  /* 0x0000003f00087c82 */ /* 0x000fe20008000000 */
[----:B------:R-:W-:Y:S01]  /*1780*/  ULEA UR11, UR11, UR10, 0xb ;  /* 0x0000000a0b0b7291 */ /* 0x000fe2000f8e583f */
[----:B------:R-:W-:-:S02]  /*1790*/  CS2R R78, SRZ ;  /* 0x00000000004e7805 */ /* 0x000fc4000001ff00 */
[----:B------:R-:W-:Y:S02]  /*17a0*/  CS2R R80, SRZ ;  /* 0x0000000000507805 */ /* 0x000fe4000001ff00 */
[----:B------:R-:W-:Y:S01]  /*17b0*/  CS2R R82, SRZ ;  /* 0x0000000000527805 */ /* 0x000fe2000001ff00 */
[----:B------:R-:W-:Y:S01]  /*17c0*/  UIADD3 UR11, UR11, 0x280, URZ ;  /* 0x000002800b0b7890 */ /* 0x000fe2000fffe03f */
[----:B------:R-:W-:Y:S02]  /*17d0*/  CS2R R84, SRZ ;  /* 0x0000000000547805 */ /* 0x000fe4000001ff00 */
[----:B------:R-:W-:Y:S02]  /*17e0*/  CS2R R86, SRZ ;  /* 0x0000000000567805 */ /* 0x000fe4000001ff00 */
[----:B------:R-:W-:Y:S01]  /*17f0*/  CS2R R24, SRZ ;  /* 0x0000000000187805 */ /* 0x000fe2000001ff00 */
[----:B------:R-:W-:Y:S01]  /*1800*/  USHF.R.U32.HI UR11, URZ, 0x4, UR11 ;  /* 0x000000043f0b7899 */ /* 0x000fe2000801160b */
[----:B------:R-:W-:-:S02]  /*1810*/  CS2R R26, SRZ ;  /* 0x00000000001a7805 */ /* 0x000fc4000001ff00 */
[----:B------:R-:W-:Y:S02]  /*1820*/  CS2R R28, SRZ ;  /* 0x00000000001c7805 */ /* 0x000fe4000001ff00 */
[----:B------:R-:W-:Y:S01]  /*1830*/  CS2R R30, SRZ ;  /* 0x00000000001e7805 */ /* 0x000fe2000001ff00 */
[----:B------:R-:W-:Y:S01]  /*1840*/  ULOP3.LUT UR11, UR11, 0x3fff, URZ, 0xc0, !UPT ;  /* 0x00003fff0b0b7892 */ /* 0x000fe2000f8ec03f */
        /* <DEDUP_REMOVED lines=11> */
[----:B------:R-:W-:Y:S01]  /*1900*/  CS2R R54, SRZ ;  /* 0x0000000000367805 */ /* 0x000fe2000001ff00 */
[----:B--2---:R-:W-:Y:S06]  /*1910*/  @!P1 BRA `(.L_x_18) ;  /* 0x00000008002c9947 */ /* 0x004fec0003800000 */
[----:B------:R-:W-:-:S13]  /*1920*/  ISETP.NE.AND P2, PT, R146, 0x3, PT ;  /* 0x000000039200780c */ /* 0x000fda0003f45270 */
[----:B------:R-:W-:Y:S05]  /*1930*/  @!P2 BRA `(.L_x_19) ;  /* 0x000000000004a947 */ /* 0x000fea0003800000 */
[----:B------:R-:W-:Y:S01]  /*1940*/  BPT.TRAP 0x1 ;  /* 0x000000040000795c */ /* 0x000fe20000300000 */
.L_x_19:
[----:B------:R-:W-:Y:S01]  /*1950*/  ULEA UR7, UR5, UR10, 0x3 ;  /* 0x0000000a05077291 */ /* 0x000fe2000f8e183f */
[----:B------:R-:W-:-:S05]  /*1960*/  IMAD.U32 R11, RZ, RZ, UR4 ;  /* 0x00000004ff0b7e24 */ /* 0x000fca000f8e00ff */
[----:B------:R-:W-:-:S04]  /*1970*/  SHF.L.U32 R11, R11, 0x1f, RZ ;  /* 0x0000001f0b0b7819 */ /* 0x000fc800000006ff */
[----:B------:R0:W1:Y:S01]  /*1980*/  SYNCS.PHASECHK.TRANS64.TRYWAIT P1, [UR7], R11 ;  /* 0x0000000bff0075a7 */ /* 0x0000620008020147 */
[----:B------:R-:W-:Y:S05]  /*1990*/  @!P2 BRA `(.L_x_20) ;  /* 0x000000000004a947 */ /* 0x000fea0003800000 */
[----:B------:R-:W-:Y:S01]  /*19a0*/  BPT.TRAP 0x1 ;  /* 0x000000040000795c */ /* 0x000fe20000300000 */
.L_x_20:
[----:B------:R-:W-:Y:S01]  /*19b0*/  UMOV UR6, 0x1 ;  /* 0x0000000100067882 */ /* 0x000fe20000000000 */
[----:B------:R-:W-:Y:S01]  /*19c0*/  IMAD.MOV.U32 R20, RZ, RZ, RZ ;  /* 0x000000ffff147224 */ /* 0x000fe200078e00ff */
[----:B-1----:R-:W-:Y:S06]  /*19d0*/  @P1 BRA `(.L_x_21) ;  /* 0x0000000000081947 */ /* 0x002fec0003800000 */
[----:B------:R-:W1:Y:S02]  /*19e0*/  SYNCS.PHASECHK.TRANS64.TRYWAIT P1, [UR7], R11 ;  /* 0x0000000bff0075a7 */ /* 0x000e640008020147 */
[----:B-1----:R-:W-:Y:S05]  /*19f0*/  @!P1 BRA `(.L_x_22) ;  /* 0x0000008400c09947 */ /* 0x002fea0003800000 */
.L_x_21:
[----:B------:R-:W-:Y:S01]  /*1a00*/  UIADD3 UR7, UR10, 0x2c280, URZ ;  /* 0x0002c2800a077890 */ /* 0x000fe2000fffe03f */
[----:B------:R-:W-:Y:S01]  /*1a10*/  WARPGROUP.ARRIVE ;  /* 0x00000000000079c5 */ /* 0x000fe20000000000 */
[----:B------:R-:W-:Y:S01]  /*1a20*/  ULOP3.LUT UR12, UR11, 0x10000, URZ, 0xfc, !UPT ;  /* 0x000100000b0c7892 */ /* 0x000fe2000f8efc3f */
[----:B------:R-:W-:Y:S01]  /*1a30*/  IMAD.MOV.U32 R21, RZ, RZ, RZ ;  /* 0x000000ffff157224 */ /* 0x000fe200078e00ff */
[----:B------:R-:W-:Y:S01]  /*1a40*/  USHF.R.U32.HI UR7, URZ, 0x4, UR7 ;  /* 0x000000043f077899 */ /* 0x000fe20008011607 */
[----:B------:R-:W-:Y:S01]  /*1a50*/  CS2R R18, SRZ ;  /* 0x0000000000127805 */ /* 0x000fe2000001ff00 */
[----:B------:R-:W-:Y:S01]  /*1a60*/  ULEA UR12, UR5, UR12, 0x9 ;  /* 0x0000000c050c7291 */ /* 0x000fe2000f8e483f */
[----:B------:R-:W-:Y:S01]  /*1a70*/  CS2R R22, SRZ ;  /* 0x0000000000167805 */ /* 0x000fe2000001ff00 */
[----:B------:R-:W-:Y:S01]  /*1a80*/  ULOP3.LUT UR7, UR7, 0x3fff, URZ, 0xc0, !UPT ;  /* 0x00003fff07077892 */ /* 0x000fe2000f8ec03f */
[----:B------:R-:W-:Y:S01]  /*1a90*/  CS2R R88, SRZ ;  /* 0x0000000000587805 */ /* 0x000fe2000001ff00 */
[----:B------:R-:W-:Y:S01]  /*1aa0*/  UMOV UR13, 0xc0000010 ;  /* 0xc0000010000d7882 */ /* 0x000fe20000000000 */
[----:B------:R-:W-:Y:S01]  /*1ab0*/  UMOV UR15, 0xc0000010 ;  /* 0xc0000010000f7882 */ /* 0x000fe20000000000 */
[----:B------:R-:W-:Y:S01]  /*1ac0*/  ULOP3.LUT UR7, UR7, 0x10000, URZ, 0xfc, !UPT ;  /* 0x0001000007077892 */ /* 0x000fe2000f8efc3f */
[----:B------:R-:W-:-:S02]  /*1ad0*/  CS2R R90, SRZ ;  /* 0x00000000005a7805 */ /* 0x000fc4000001ff00 */
[----:B------:R-:W-:Y:S02]  /*1ae0*/  CS2R R92, SRZ ;  /* 0x00000000005c7805 */ /* 0x000fe4000001ff00 */
[----:B------:R-:W-:Y:S01]  /*1af0*/  CS2R R94, SRZ ;  /* 0x00000000005e7805 */ /* 0x000fe2000001ff00 */
[----:B------:R-:W-:Y:S01]  /*1b00*/  ULEA UR14, UR5, UR7, 0x7 ;  /* 0x00000007050e7291 */ /* 0x000fe2000f8e383f */
[----:B------:R-:W-:Y:S01]  /*1b10*/  CS2R R96, SRZ ;  /* 0x0000000000607805 */ /* 0x000fe2000001ff00 */
[----:B------:R-:W-:Y:S01]  /*1b20*/  UIADD3 UR7, UR12, 0x100, URZ ;  /* 0x000001000c077890 */ /* 0x000fe2000fffe03f */
[----:B------:R-:W-:Y:S02]  /*1b30*/  CS2R R98, SRZ ;  /* 0x0000000000627805 */ /* 0x000fe4000001ff00 */
[----:B------:R-:W-:Y:S02]  /*1b40*/  CS2R R100, SRZ ;  /* 0x0000000000647805 */ /* 0x000fe4000001ff00 */
[----:B------:R-:W-:-:S02]  /*1b50*/  CS2R R102, SRZ ;  /* 0x0000000000667805 */ /* 0x000fc4000001ff00 */
[----:B------:R-:W-:Y:S02]  /*1b60*/  CS2R R104, SRZ ;  /* 0x0000000000687805 */ /* 0x000fe4000001ff00 */
[----:B------:R-:W-:Y:S02]  /*1b70*/  CS2R R106, SRZ ;  /* 0x00000000006a7805 */ /* 0x000fe4000001ff00 */
[----:B------:R-:W-:Y:S01]  /*1b80*/  CS2R R108, SRZ ;  /* 0x00000000006c7805 */ /* 0x000fe2000001ff00 */
[----:B------:R-:W-:Y:S01]  /*1b90*/  QGMMA.64x64x32.F32.E4M3.E4M3 R56, gdesc[UR12], RZ, !UPT ;  /* 0x00e000000c3879f3 */ /* 0x000fe2000c7008ff */
[----:B------:R-:W-:Y:S01]  /*1ba0*/  UMOV UR12, UR7 ;  /* 0x00000007000c7c82 */ /* 0x000fe20008000000 */
[----:B------:R-:W-:Y:S01]  /*1bb0*/  ULDC UR7, c[0x0][0x50c] ;  /* 0x0001430000077ab9 */ /* 0x000fe20000000800 */
[----:B------:R-:W-:Y:S01]  /*1bc0*/  UMOV UR13, 0xc0000010 ;  /* 0xc0000010000d7882 */ /* 0x000fe20000000000 */
[----:B------:R-:W-:Y:S01]  /*1bd0*/  UISETP.NE.AND UP0, UPT, UR7, 0x1, UPT ;  /* 0x000000010700788c */ /* 0x000fe2000bf05270 */
[----:B------:R-:W-:Y:S01]  /*1be0*/  QGMMA.64x64x32.F32.E4M3.E4M3 R24, gdesc[UR12], RZ, !UPT, gsb0 ;  /* 0x00e000000c1879f3 */ /* 0x000fe2000c0008ff */
[----:B------:R-:W-:-:S02]  /*1bf0*/  CS2R R110, SRZ ;  /* 0x00000000006e7805 */ /* 0x000fc4000001ff00 */
[----:B------:R-:W-:Y:S01]  /*1c00*/  CS2R R112, SRZ ;  /* 0x0000000000707805 */ /* 0x000fe2000001ff00 */
[----:B------:R-:W-:Y:S01]  /*1c10*/  USEL UR7, URZ, 0x1, UP0 ;  /* 0x000000013f077887 */ /* 0x000fe20008000000 */
[----:B------:R-:W-:Y:S02]  /*1c20*/  CS2R R114, SRZ ;  /* 0x0000000000727805 */ /* 0x000fe4000001ff00 */
[----:B------:R-:W-:Y:S02]  /*1c30*/  CS2R R116, SRZ ;  /* 0x0000000000747805 */ /* 0x000fe4000001ff00 */
[----:B------:R-:W-:Y:S02]  /*1c40*/  CS2R R118, SRZ ;  /* 0x0000000000767805 */ /* 0x000fe4000001ff00 */
[----:B------:R-:W-:Y:S02]  /*1c50*/  CS2R R120, SRZ ;  /* 0x0000000000787805 */ /* 0x000fe4000001ff00 */
[----:B------:R-:W-:-:S02]  /*1c60*/  CS2R R122, SRZ ;  /* 0x00000000007a7805 */ /* 0x000fc4000001ff00 */
[----:B------:R-:W-:Y:S02]  /*1c70*/  ISETP.NE.AND P1, PT, RZ, UR7, PT ;  /* 0x00000007ff007c0c */ /* 0x000fe4000bf25270 */
        /* <DEDUP_REMOVED lines=10> */
[----:B------:R-:W-:Y:S01]  /*1d20*/  CS2R R144, SRZ ;  /* 0x0000000000907805 */ /* 0x000fe2000001ff00 */
[----:B------:R-:W-:Y:S06]  /*1d30*/  @!P1 BRA `(.L_x_23) ;  /* 0x0000000400089947 */ /* 0x000fec0003800000 */
[----:B------:R-:W-:Y:S02]  /*1d40*/  WARPGROUP.DEPBAR.LE gsb0, 0x0 ;  /* 0x00008000000079c5 */ /* 0x000fe40000010000 */
[----:B------:R-:W-:-:S01]  /*1d50*/  FADD R145, RZ, R56 ;  /* 0x00000038ff917221 */ /* 0x000fc20000000000 */
[----:B------:R-:W-:Y:S01]  /*1d60*/  FADD R144, RZ, R57 ;  /* 0x00000039ff907221 */ /* 0x000fe20000000000 */
        /* <DEDUP_REMOVED lines=62> */
[----:B------:R-:W-:-:S06]  /*2150*/  UMOV UR6, URZ ;  /* 0x0000003f00067c82 */ /* 0x000fcc0008000000 */
.L_x_23:
[----:B------:R-:W-:-:S04]  /*2160*/  UIADD3 UR18, UR5, 0x1, URZ ;  /* 0x0000000105127890 */ /* 0x000fc8000fffe03f */
[----:B------:R-:W-:-:S04]  /*2170*/  UISETP.NE.AND UP0, UPT, UR18, 0x16, UPT ;  /* 0x000000161200788c */ /* 0x000fc8000bf05270 */
[----:B------:R-:W-:Y:S02]  /*2180*/  USEL UR8, URZ, 0x1, UP0 ;  /* 0x000000013f087887 */ /* 0x000fe40008000000 */
[----:B------:R-:W-:Y:S02]  /*2190*/  USEL UR18, UR18, URZ, UP0 ;  /* 0x0000003f12127287 */ /* 0x000fe40008000000 */
[----:B------:R-:W-:-:S06]  /*21a0*/  ULOP3.LUT UR8, UR4, UR8, URZ, 0x3c, !UPT ;  /* 0x0000000804087292 */ /* 0x000fcc000f8e3c3f */
[----:B------:R-:W-:Y:S01]  /*21b0*/  IMAD.U32 R15, RZ, RZ, UR8 ;  /* 0x00000008ff0f7e24 */ /* 0x000fe2000f8e00ff */
[----:B------:R-:W-:-:S06]  /*21c0*/  UMOV UR8, 0x1 ;  /* 0x0000000100087882 */ /* 0x000fcc0000000000 */
.L_x_18:
[----:B------:R-:W-:-:S04]  /*21d0*/  UISETP.LT.AND UP0, UPT, UR9, 0x1, UPT ;  /* 0x000000010900788c */ /* 0x000fc8000bf01270 */
[----:B------:R-:W-:-:S04]  /*21e0*/  USEL UR12, UR9, 0x1, UP0 ;  /* 0x00000001090c7887 */ /* 0x000fc80008000000 */
[----:B------:R-:W-:-:S04]  /*21f0*/  UIADD3 UR12, UR9, -UR12, URZ ;  /* 0x8000000c090c7290 */ /* 0x000fc8000fffe03f */
[----:B------:R-:W-:-:S06]  /*2200*/  UISETP.GE.AND UP0, UPT, UR12, 0x1, UPT ;  /* 0x000000010c00788c */ /* 0x000fcc000bf06270 */
[----:B------:R-:W-:-:S13]  /*2210*/  PLOP3.LUT P1, PT, PT, PT, UP0, 0x80, 0x0 ;  /* 0x000000000000781c */ /* 0x000fda0003f2f008 */
[----:B------:R-:W-:Y:S05]  /*2220*/  @!P1 BRA `(.L_x_24) ;  /* 0x0000000800009947 */ /* 0x000fea0003800000 */
[----:B01----:R-:W-:Y:S01]  /*2230*/  IMAD.U32 R11, RZ, RZ, UR12 ;  /* 0x0000000cff0b7e24 */ /* 0x003fe2000f8e00ff */
[----:B------:R-:W-:Y:S01]  /*2240*/  ULDC UR19, c[0x0][0x50c] ;  /* 0x0001430000137ab9 */ /* 0x000fe20000000800 */
[----:B------:R-:W-:-:S07]  /*2250*/  IMAD.U32 R12, RZ, RZ, UR5 ;  /* 0x00000005ff0c7e24 */ /* 0x000fce000f8e00ff */
.L_x_32:
[----:B------:R-:W-:-:S13]  /*2260*/  ISETP.NE.AND P2, PT, R146, 0x3, PT ;  /* 0x000000039200780c */ /* 0x000fda0003f45270 */
[----:B0-----:R-:W-:Y:S05]  /*2270*/  @!P2 BRA `(.L_x_25) ;  /* 0x000000000004a947 */ /* 0x001fea0003800000 */
[----:B------:R-:W-:Y:S01]  /*2280*/  BPT.TRAP 0x1 ;  /* 0x000000040000795c */ /* 0x000fe20000300000 */
.L_x_25:
[----:B------:R-:W0:Y:S01]  /*2290*/  S2UR UR12, SR_CgaCtaId ;  /* 0x00000000000c79c3 */ /* 0x000e220000008800 */
[----:B------:R-:W-:Y:S01]  /*22a0*/  UMOV UR10, 0x400 ;  /* 0x00000400000a7882 */ /* 0x000fe20000000000 */
[----:B------:R-:W-:Y:S01]  /*22b0*/  SHF.L.U32 R13, R15, 0x1f, RZ ;  /* 0x0000001f0f0d7819 */ /* 0x000fe200000006ff */
[----:B0-----:R-:W-:-:S04]  /*22c0*/  ULEA UR10, UR12, UR10, 0x18 ;  /* 0x0000000a0c0a7291 */ /* 0x001fc8000f8ec03f */
[----:B------:R-:W-:-:S09]  /*22d0*/  ULEA UR12, UR18, UR10, 0x3 ;  /* 0x0000000a120c7291 */ /* 0x000fd2000f8e183f */
[----:B------:R0:W1:Y:S01]  /*22e0*/  SYNCS.PHASECHK.TRANS64.TRYWAIT P1, [UR12], R13 ;  /* 0x0000000dff0075a7 */ /* 0x000062000802014c */
[----:B------:R-:W-:Y:S05]  /*22f0*/  @!P2 BRA `(.L_x_26) ;  /* 0x000000000004a947 */ /* 0x000fea0003800000 */
[----:B------:R-:W-:Y:S01]  /*2300*/  BPT.TRAP 0x1 ;  /* 0x000000040000795c */ /* 0x000fe20000300000 */
.L_x_26:
[----:B-1----:R-:W-:Y:S05]  /*2310*/  @P1 BRA `(.L_x_27) ;  /* 0x0000000000081947 */ /* 0x002fea0003800000 */
[----:B------:R-:W1:Y:S02]  /*2320*/  SYNCS.PHASECHK.TRANS64.TRYWAIT P1, [UR12], R13 ;  /* 0x0000000dff0075a7 */ /* 0x000e64000802014c */
[----:B-1----:R-:W-:Y:S05]  /*2330*/  @!P1 BRA `(.L_x_28) ;  /* 0x0000007c00889947 */ /* 0x002fea0003800000 */
.L_x_27:
[----:B------:R-:W-:Y:S01]  /*2340*/  UIADD3 UR12, UR10, 0x2c280, URZ ;  /* 0x0002c2800a0c7890 */ /* 0x000fe2000fffe03f */
[----:B------:R-:W-:Y:S01]  /*2350*/  WARPGROUP.ARRIVE ;  /* 0x00000000000079c5 */ /* 0x000fe20000000000 */
[----:B------:R-:W-:Y:S02]  /*2360*/  UISETP.NE.AND UP0, UPT, UR7, URZ, UPT ;  /* 0x0000003f0700728c */ /* 0x000fe4000bf05270 */
[----:B------:R-:W-:Y:S02]  /*2370*/  USHF.R.U32.HI UR12, URZ, 0x4, UR12 ;  /* 0x000000043f0c7899 */ /* 0x000fe4000801160c */
[----:B------:R-:W-:Y:S02]  /*2380*/  USEL UR8, UR8, URZ, !UP0 ;  /* 0x0000003f08087287 */ /* 0x000fe4000c000000 */
[----:B------:R-:W-:Y:S02]  /*2390*/  ULOP3.LUT UR7, UR12, 0x3fff, URZ, 0xc0, !UPT ;  /* 0x00003fff0c077892 */ /* 0x000fe4000f8ec03f */
[----:B------:R-:W-:-:S02]  /*23a0*/  ULOP3.LUT UR12, UR11, 0x10000, URZ, 0xfc, !UPT ;  /* 0x000100000b0c7892 */ /* 0x000fc4000f8efc3f */
[----:B------:R-:W-:Y:S02]  /*23b0*/  ULOP3.LUT UR7, UR7, 0x10000, URZ, 0xfc, !UPT ;  /* 0x0001000007077892 */ /* 0x000fe4000f8efc3f */
[----:B------:R-:W-:Y:S02]  /*23c0*/  UISETP.NE.U32.AND UP0, UPT, UR8, URZ, UPT ;  /* 0x0000003f0800728c */ /* 0x000fe4000bf05070 */
[----:B------:R-:W-:Y:S02]  /*23d0*/  ULEA UR12, UR18, UR12, 0x9 ;  /* 0x0000000c120c7291 */ /* 0x000fe4000f8e483f */
[----:B------:R-:W-:Y:S02]  /*23e0*/  ULEA UR14, UR18, UR7, 0x7 ;  /* 0x00000007120e7291 */ /* 0x000fe4000f8e383f */
[----:B------:R-:W-:Y:S01]  /*23f0*/  UIADD3 UR7, UR12, 0x100, URZ ;  /* 0x000001000c077890 */ /* 0x000fe2000fffe03f */
[----:B------:R-:W-:Y:S01]  /*2400*/  UMOV UR13, 0xc0000010 ;  /* 0xc0000010000d7882 */ /* 0x000fe20000000000 */
[----:B------:R-:W-:Y:S01]  /*2410*/  UMOV UR15, 0xc0000010 ;  /* 0xc0000010000f7882 */ /* 0x000fe20000000000 */
[----:B------:R-:W-:-:S04]  /*2420*/  UIADD3 UR6, UR6, 0x1, URZ ;  /* 0x0000000106067890 */ /* 0x000fc8000fffe03f */
[----:B------:R-:W-:Y:S01]  /*2430*/  QGMMA.64x64x32.F32.E4M3.E4M3 R56, gdesc[UR12], R56, UP0 ;  /* 0x00e000000c3879f3 */ /* 0x000fe2000bf00838 */
[----:B------:R-:W-:Y:S01]  /*2440*/  UMOV UR12, UR7 ;  /* 0x00000007000c7c82 */ /* 0x000fe20008000000 */
[----:B------:R-:W-:Y:S02]  /*2450*/  UMOV UR13, 0xc0000010 ;  /* 0xc0000010000d7882 */ /* 0x000fe40000000000 */
[----:B------:R-:W-:Y:S01]  /*2460*/  QGMMA.64x64x32.F32.E4M3.E4M3 R24, gdesc[UR12], R24, UP0, gsb0 ;  /* 0x00e000000c1879f3 */ /* 0x000fe2000b800818 */
[----:B------:R-:W-:-:S04]  /*2470*/  UISETP.NE.AND UP0, UPT, UR6, UR19, UPT ;  /* 0x000000130600728c */ /* 0x000fc8000bf05270 */
[----:B------:R-:W-:-:S06]  /*2480*/  USEL UR7, URZ, 0x1, UP0 ;  /* 0x000000013f077887 */ /* 0x000fcc0008000000 */
[----:B------:R-:W-:Y:S01]  /*2490*/  ISETP.NE.AND P1, PT, RZ, UR7, PT ;  /* 0x00000007ff007c0c */ /* 0x000fe2000bf25270 */
[----:B------:R-:W-:-:S12]  /*24a0*/  WARPGROUP.DEPBAR.LE gsb0, 0x1 ;  /* 0x00008000000079c5 */ /* 0x000fd80000010100 */
[----:B------:R-:W-:Y:S05]  /*24b0*/  @!P1 BRA `(.L_x_29) ;  /* 0x0000000400089947 */ /* 0x000fea0003800000 */
[----:B------:R-:W-:Y:S02]  /*24c0*/  WARPGROUP.DEPBAR.LE gsb0, 0x0 ;  /* 0x00008000000079c5 */ /* 0x000fe40000010000 */
[----:B------:R-:W-:-:S01]  /*24d0*/  FADD R145, R56, R145 ;  /* 0x0000009138917221 */ /* 0x000fc20000000000 */
[----:B------:R-:W-:Y:S01]  /*24e0*/  FADD R144, R57, R144 ;  /* 0x0000009039907221 */ /* 0x000fe20000000000 */
        /* <DEDUP_REMOVED lines=62> */
[----:B------:R-:W-:-:S06]  /*28d0*/  UMOV UR6, URZ ;  /* 0x0000003f00067c82 */ /* 0x000fcc0008000000 */
.L_x_29:
[----:B------:R-:W-:Y:S05]  /*28e0*/  @!P2 BRA `(.L_x_30) ;  /* 0x000000000004a947 */ /* 0x000fea0003800000 */
[----:B------:R-:W-:Y:S01]  /*28f0*/  BPT.TRAP 0x1 ;  /* 0x000000040000795c */ /* 0x000fe20000300000 */
.L_x_30:
[----:B01----:R-:W-:Y:S02]  /*2900*/  @P0 LEA R13, R12, UR10, 0x3 ;  /* 0x0000000a0c0d0c11 */ /* 0x003fe4000f8e18ff */
[----:B------:R-:W-:-:S03]  /*2910*/  ISETP.GT.U32.AND P1, PT, R4, 0x1, PT ;  /* 0x000000010400780c */ /* 0x000fc60003f24070 */
[----:B------:R-:W-:-:S05]  /*2920*/  @P0 VIADD R14, R13, 0xb0 ;  /* 0x000000b00d0e0836 */ /* 0x000fca0000000000 */
[----:B------:R-:W-:-:S04]  /*2930*/  @P0 PRMT R14, R5, 0x654, R14 ;  /* 0x00000654050e0816 */ /* 0x000fc8000000000e */
[----:B------:R0:W-:Y:S01]  /*2940*/  @P0 SYNCS.ARRIVE.TRANS64.RED.A1T0 RZ, [R14+URZ], RZ ;  /* 0x000000ff0eff09a7 */ /* 0x0001e2000810043f */
[----:B------:R-:W-:Y:S05]  /*2950*/  @P1 BRA `(.L_x_31) ;  /* 0x0000000000041947 */ /* 0x000fea0003800000 */
[----:B------:R-:W-:Y:S01]  /*2960*/  BPT.TRAP 0x1 ;  /* 0x000000040000795c */ /* 0x000fe20000300000 */
.L_x_31:
[----:B------:R-:W-:Y:S01]  /*2970*/  UIADD3 UR18, UR18, 0x1, URZ ;  /* 0x0000000112127890 */ /* 0x000fe2000fffe03f */
[C---:B------:R-:W-:Y:S01]  /*2980*/  ISETP.GT.AND P2, PT, R11.reuse, 0x1, PT ;  /* 0x000000010b00780c */ /* 0x040fe20003f44270 */
[----:B------:R-:W-:Y:S02]  /*2990*/  VIADD R12, R12, 0x1 ;  /* 0x000000010c0c7836 */ /* 0x000fe40000000000 */
[----:B------:R-:W-:Y:S01]  /*29a0*/  UISETP.NE.AND UP0, UPT, UR18, 0x16, UPT ;  /* 0x000000161200788c */ /* 0x000fe2000bf05270 */
[----:B------:R-:W-:Y:S02]  /*29b0*/  VIADD R11, R11, 0xffffffff ;  /* 0xffffffff0b0b7836 */ /* 0x000fe40000000000 */
[C---:B------:R-:W-:Y:S01]  /*29c0*/  ISETP.NE.AND P1, PT, R12.reuse, 0x16, PT ;  /* 0x000000160c00780c */ /* 0x040fe20003f25270 */
[----:B------:R-:W-:Y:S02]  /*29d0*/  USEL UR8, URZ, 0x1, UP0 ;  /* 0x000000013f087887 */ /* 0x000fe40008000000 */
[----:B------:R-:W-:Y:S01]  /*29e0*/  USEL UR18, UR18, URZ, UP0 ;  /* 0x0000003f12127287 */ /* 0x000fe20008000000 */
[----:B------:R-:W-:-:S03]  /*29f0*/  SEL R12, R12, RZ, P1 ;  /* 0x000000ff0c0c7207 */ /* 0x000fc60000800000 */
[----:B------:R-:W-:Y:S01]  /*2a00*/  LOP3.LUT R15, R15, UR8, RZ, 0x3c, !PT ;  /* 0x000000080f0f7c12 */ /* 0x000fe2000f8e3cff */
[----:B------:R-:W-:Y:S01]  /*2a10*/  UMOV UR8, 0x1 ;  /* 0x0000000100087882 */ /* 0x000fe20000000000 */
[----:B------:R-:W-:Y:S06]  /*2a20*/  @P2 BRA `(.L_x_32) ;  /* 0xfffffff8000c2947 */ /* 0x000fec000383ffff */
.L_x_24:
[----:B------:R-:W-:Y:S01]  /*2a30*/  UISETP.NE.AND UP0, UPT, UR6, URZ, UPT ;  /* 0x0000003f0600728c */ /* 0x000fe2000bf05270 */
[----:B01----:R-:W0:Y:S03]  /*2a40*/  LDC R11, c[0x0][0x28c] ;  /* 0x0000a300ff0b7b82 */ /* 0x003e260000000800 */
[----:B------:R-:W-:-:S06]  /*2a50*/  USEL UR6, URZ, 0x1, !UP0 ;  /* 0x000000013f067887 */ /* 0x000fcc000c000000 */
[----:B------:R-:W-:Y:S02]  /*2a60*/  ISETP.NE.AND P1, PT, RZ, UR6, PT ;  /* 0x00000006ff007c0c */ /* 0x000fe4000bf25270 */
[----:B0-----:R-:W-:-:S11]  /*2a70*/  ISETP.GE.AND P2, PT, R11, 0x1, PT ;  /* 0x000000010b00780c */ /* 0x001fd60003f46270 */
[----:B------:R-:W-:Y:S05]  /*2a80*/  @!P1 BRA `(.L_x_33) ;  /* 0x0000000400049947 */ /* 0x000fea0003800000 */
[----:B------:R-:W-:Y:S02]  /*2a90*/  WARPGROUP.DEPBAR.LE gsb0, 0x0 ;  /* 0x00008000000079c5 */ /* 0x000fe40000010000 */
[----:B------:R-:W-:Y:S01]  /*2aa0*/  FADD R145, R56, R145 ;  /* 0x0000009138917221 */ /* 0x000fe20000000000 */
        /* <DEDUP_REMOVED lines=62> */
[----:B------:R-:W-:-:S07]  /*2e90*/  FADD R20, R20, R55 ;  /* 0x0000003714147221 */ /* 0x000fce0000000000 */
.L_x_33:
[----:B------:R-:W-:Y:S02]  /*2ea0*/  WARPGROUP.DEPBAR.LE gsb0, 0x0 ;  /* 0x00008000000079c5 */ /* 0x000fe40000010000 */
[----:B------:R-:W-:Y:S05]  /*2eb0*/  @!P2 BRA `(.L_x_34) ;  /* 0x000000000050a947 */ /* 0x000fea0003800000 */
[----:B------:R-:W-:-:S13]  /*2ec0*/  ISETP.NE.AND P1, PT, R146, 0x3, PT ;  /* 0x000000039200780c */ /* 0x000fda0003f25270 */
[----:B------:R-:W-:Y:S05]  /*2ed0*/  @!P1 BRA `(.L_x_35) ;  /* 0x0000000000049947 */ /* 0x000fea0003800000 */
[----:B------:R-:W-:Y:S01]  /*2ee0*/  BPT.TRAP 0x1 ;  /* 0x000000040000795c */ /* 0x000fe20000300000 */
.L_x_35:
[----:B------:R-:W-:Y:S01]  /*2ef0*/  BSSY B0, `(.L_x_36) ;  /* 0x000000e000007945 */ /* 0x000fe20003800000 */
[----:B------:R-:W-:-:S03]  /*2f00*/  ISETP.GT.U32.AND P1, PT, R4, 0x1, PT ;  /* 0x000000010400780c */ /* 0x000fc60003f24070 */
[----:B------:R-:W-:Y:S10]  /*2f10*/  @!P0 BRA `(.L_x_37) ;  /* 0x00000000002c8947 */ /* 0x000ff40003800000 */
[----:B------:R-:W-:-:S04]  /*2f20*/  UISETP.LT.AND UP0, UPT, UR9, 0x1, UPT ;  /* 0x000000010900788c */ /* 0x000fc8000bf01270 */
[----:B------:R-:W-:-:S04]  /*2f30*/  USEL UR8, UR9, 0x1, UP0 ;  /* 0x0000000109087887 */ /* 0x000fc80008000000 */
[----:B------:R-:W-:-:S04]  /*2f40*/  UIADD3 UR8, UR5, UR9, -UR8 ;  /* 0x0000000905087290 */ /* 0x000fc8000fffe808 */
[----:B------:R-:W-:-:S04]  /*2f50*/  UIMAD.WIDE.U32 UR6, UR8, -0x45d1745d, URZ ;  /* 0xba2e8ba3080678a5 */ /* 0x000fc8000f8e003f */
[----:B------:R-:W-:-:S04]  /*2f60*/  USHF.R.U32.HI UR6, URZ, 0x4, UR7 ;  /* 0x000000043f067899 */ /* 0x000fc80008011607 */
[----:B------:R-:W-:-:S04]  /*2f70*/  UIMAD UR8, UR6, -0x16, UR8 ;  /* 0xffffffea060878a4 */ /* 0x000fc8000f8e0208 */
[----:B------:R-:W-:-:S04]  /*2f80*/  ULEA UR8, UR8, UR10, 0x3 ;  /* 0x0000000a08087291 */ /* 0x000fc8000f8e183f */
[----:B------:R-:W-:-:S06]  /*2f90*/  UIADD3 UR8, UR8, 0xb0, URZ ;  /* 0x000000b008087890 */ /* 0x000fcc000fffe03f */
[----:B------:R-:W-:-:S05]  /*2fa0*/  IMAD.U32 R12, RZ, RZ, UR8 ;  /* 0x00000008ff0c7e24 */ /* 0x000fca000f8e00ff */
[----:B------:R-:W-:-:S04]  /*2fb0*/  PRMT R11, R5, 0x654, R12 ;  /* 0x00000654050b7816 */ /* 0x000fc8000000000c */
[----:B------:R0:W-:Y:S03]  /*2fc0*/  SYNCS.ARRIVE.TRANS64.RED.A1T0 RZ, [R11+URZ], RZ ;  /* 0x000000ff0bff79a7 */ /* 0x0001e6000810043f */
.L_x_37:
[----:B------:R-:W-:Y:S05]  /*2fd0*/  BSYNC B0 ;  /* 0x0000000000007941 */ /* 0x000fea0003800000 */
.L_x_36:
[----:B------:R-:W-:Y:S05]  /*2fe0*/  @P1 BRA `(.L_x_34) ;  /* 0x0000000000041947 */ /* 0x000fea0003800000 */
[----:B------:R-:W-:Y:S01]  /*2ff0*/  BPT.TRAP 0x1 ;  /* 0x000000040000795c */ /* 0x000fe20000300000 */
.L_x_34:
[----:B------:R-:W1:Y:S01]  /*3000*/  LDC R15, c[0x0][0x288] ;  /* 0x0000a200ff0f7b82 */ /* 0x000e620000000800 */
[--C-:B0-----:R-:W-:Y:S01]  /*3010*/  SHF.R.U32.HI R11, RZ, 0x2, R0.reuse ;  /* 0x00000002ff0b7819 */ /* 0x101fe20000011600 */
[----:B------:R-:W-:Y:S01]  /*3020*/  IMAD.SHL.U32 R31, R10, 0x40, RZ ;  /* 0x000000400a1f7824 */ /* 0x000fe200078e00ff */
[----:B------:R-:W-:Y:S01]  /*3030*/  SHF.R.U32.HI R14, RZ, 0x7, R0 ;  /* 0x00000007ff0e7819 */ /* 0x000fe20000011600 */
[----:B------:R-:W-:Y:S01]  /*3040*/  UIADD3 UR5, UR9, UR5, URZ ;  /* 0x0000000509057290 */ /* 0x000fe2000fffe03f */
[----:B------:R-:W-:Y:S01]  /*3050*/  LOP3.LUT R12, R11, 0x7, RZ, 0xc0, !PT ;  /* 0x000000070b0c7812 */ /* 0x000fe200078ec0ff */
[----:B------:R-:W-:Y:S01]  /*3060*/  IMAD.SHL.U32 R26, R0, 0x2, RZ ;  /* 0x00000002001a7824 */ /* 0x000fe200078e00ff */
[----:B------:R-:W-:Y:S01]  /*3070*/  LOP3.LUT R11, R14, 0x1, RZ, 0xc0, !PT ;  /* 0x000000010e0b7812 */ /* 0x000fe200078ec0ff */
[----:B------:R-:W-:Y:S01]  /*3080*/  UISETP.GT.U32.AND UP0, UPT, UR5, 0x15, UPT ;  /* 0x000000150500788c */ /* 0x000fe2000bf04070 */
[C---:B------:R-:W-:Y:S01]  /*3090*/  LOP3.LUT R14, R0.reuse, 0x3, RZ, 0xc0, !PT ;  /* 0x00000003000e7812 */ /* 0x040fe200078ec0ff */
[----:B------:R-:W-:Y:S01]  /*30a0*/  ULDC UR12, c[0x0][0x284] ;  /* 0x0000a100000c7ab9 */ /* 0x000fe20000000800 */
[----:B------:R-:W-:Y:S01]  /*30b0*/  LOP3.LUT R13, R0, 0x60, RZ, 0xc0, !PT ;  /* 0x00000060000d7812 */ /* 0x000fe200078ec0ff */
[----:B------:R-:W-:Y:S01]  /*30c0*/  UISETP.LT.U32.AND UP0, UPT, UR9, 0x16, UP0 ;  /* 0x000000160900788c */ /* 0x000fe20008701070 */
[----:B------:R-:W-:Y:S01]  /*30d0*/  SHF.R.S32.HI R34, RZ, 0x1f, R6 ;  /* 0x0000001fff227819 */ /* 0x000fe20000011406 */
[----:B------:R-:W-:Y:S01]  /*30e0*/  UISETP.GE.U32.AND UP1, UPT, UR9, 0x16, UPT ;  /* 0x000000160900788c */ /* 0x000fe2000bf26070 */
[----:B------:R-:W-:Y:S01]  /*30f0*/  SHF.R.U32.HI R13, RZ, 0x1, R13 ;  /* 0x00000001ff0d7819 */ /* 0x000fe2000001160d */
[----:B------:R-:W-:Y:S01]  /*3100*/  ULDC.64 UR10, c[0x0][0x5d0] ;  /* 0x00017400000a7ab9 */ /* 0x000fe20000000a00 */
[----:B------:R-:W-:Y:S01]  /*3110*/  LOP3.LUT R26, R31, 0x6, R26, 0xf8, !PT ;  /* 0x000000061f1a7812 */ /* 0x000fe200078ef81a */
[----:B------:R-:W-:Y:S01]  /*3120*/  UIMAD.WIDE.U32 UR6, UR5, -0x45d1745d, URZ ;  /* 0xba2e8ba3050678a5 */ /* 0x000fe2000f8e003f */
[----:B------:R-:W-:Y:S01]  /*3130*/  IADD3 R16, RZ, -R13, -R12 ;  /* 0x8000000dff107210 */ /* 0x000fe20007ffe80c */
[----:B------:R-:W-:Y:S01]  /*3140*/  USEL UR8, URZ, 0x1, !UP0 ;  /* 0x000000013f087887 */ /* 0x000fe2000c000000 */
[----:B------:R-:W-:Y:S01]  /*3150*/  IMAD.SHL.U32 R33, R11, 0x40, RZ ;  /* 0x000000400b217824 */ /* 0x000fe200078e00ff */
[----:B------:R-:W-:Y:S01]  /*3160*/  SHF.R.S32.HI R27, RZ, 0x1f, R26 ;  /* 0x0000001fff1b7819 */ /* 0x000fe2000001141a */
[----:B------:R-:W-:Y:S01]  /*3170*/  USHF.R.U32.HI UR6, URZ, 0x4, UR7 ;  /* 0x000000043f067899 */ /* 0x000fe20008011607 */
[----:B-1----:R-:W-:Y:S01]  /*3180*/  IMAD R14, R14, -0x2, R15 ;  /* 0xfffffffe0e0e7824 */ /* 0x002fe200078e020f */
[----:B------:R-:W-:Y:S01]  /*3190*/  ISETP.GE.AND P1, PT, R31, R15, PT ;  /* 0x0000000f1f00720c */ /* 0x000fe20003f26270 */
[----:B------:R-:W-:Y:S01]  /*31a0*/  IMAD.SHL.U32 R15, R7, 0x100, RZ ;  /* 0x00000100070f7824 */ /* 0x000fe200078e00ff */
[----:B------:R-:W-:Y:S01]  /*31b0*/  ULOP3.LUT UR4, UR4, UR8, URZ, 0x3c, !UPT ;  /* 0x0000000804047292 */ /* 0x000fe2000f8e3c3f */
[----:B------:R-:W-:Y:S01]  /*31c0*/  IMAD R16, R11, -0x40, R16 ;  /* 0xffffffc00b107824 */ /* 0x000fe200078e0210 */
[----:B------:R-:W-:Y:S01]  /*31d0*/  LOP3.LUT R33, R33, 0x40, R12, 0xe2, !PT ;  /* 0x0000004021217812 */ /* 0x000fe200078ee20c */
[----:B------:R-:W-:Y:S01]  /*31e0*/  IMAD R11, R34, UR10, RZ ;  /* 0x0000000a220b7c24 */ /* 0x000fe2000f8e02ff */
[----:B------:R-:W-:Y:S01]  /*31f0*/  ISETP.GE.OR P1, PT, R15, UR12, P1 ;  /* 0x0000000c0f007c0c */ /* 0x000fe20008f26670 */
[----:B------:R-:W-:Y:S01]  /*3200*/  IMAD.WIDE R24, R7, 0x100, RZ ;  /* 0x0000010007187825 */ /* 0x000fe200078e02ff */
[----:B------:R-:W-:Y:S01]  /*3210*/  UIMAD UR5, UR6, -0x16, UR5 ;  /* 0xffffffea060578a4 */ /* 0x000fe2000f8e0205 */
[----:B------:R-:W-:Y:S01]  /*3220*/  IADD3 R32, -R15, UR12, R16 ;  /* 0x0000000c0f207c10 */ /* 0x000fe2000fffe110 */
[----:B------:R-:W-:Y:S01]  /*3230*/  @UP1 ULOP3.LUT UR4, UR4, 0x1, UR6, 0x78, !UPT ;  /* 0x0000000104041892 */ /* 0x000fe2000f8e7806 */
[----:B------:R-:W-:Y:S01]  /*3240*/  IMAD R7, R6, UR11, R11 ;  /* 0x0000000b06077c24 */ /* 0x000fe2000f8e020b */
[----:B------:R-:W-:Y:S01]  /*3250*/  LOP3.LUT R33, R24, R33, R13, 0xfe, !PT ;  /* 0x0000002118217212 */ /* 0x000fe200078efe0d */
[----:B------:R-:W-:-:S04]  /*3260*/  IMAD.WIDE.U32 R10, R6, UR10, R26 ;  /* 0x0000000a060a7c25 */ /* 0x000fc8000f8e001a */
[----:B------:R-:W-:Y:S02]  /*3270*/  IMAD.IADD R11, R11, 0x1, R7 ;  /* 0x000000010b0b7824 */ /* 0x000fe400078e0207 */
[----:B------:R-:W-:Y:S02]  /*3280*/  IMAD.IADD R31, R14, 0x1, -R31 ;  /* 0x000000010e1f7824 */ /* 0x000fe400078e0a1f */
[----:B------:R-:W-:Y:S01]  /*3290*/  IMAD.MOV.U32 R30, RZ, RZ, -0x1 ;  /* 0xffffffffff1e7424 */ /* 0x000fe200078e00ff */
[----:B------:R-:W-:Y:S06]  /*32a0*/  @P1 BRA `(.L_x_38) ;  /* 0x0000004800081947 */ /* 0x000fec0003800000 */
[----:B------:R-:W0:Y:S01]  /*32b0*/  LDC.64 R28, c[0x0][0x5c8] ;  /* 0x00017200ff1c7b82 */ /* 0x000e220000000a00 */
[----:B------:R-:W-:Y:S01]  /*32c0*/  ULDC.64 UR6, c[0x0][0x5c0] ;  /* 0x0001700000067ab9 */ /* 0x000fe20000000a00 */
[----:B------:R-:W-:Y:S01]  /*32d0*/  BSSY B0, `(.L_x_38) ;  /* 0x000047f000007945 */ /* 0x000fe20003800000 */
[-C--:B0-----:R-:W-:Y:S02]  /*32e0*/  IMAD R12, R25, R28.reuse, RZ ;  /* 0x0000001c190c7224 */ /* 0x081fe400078e02ff */
[----:B------:R-:W-:-:S04]  /*32f0*/  IMAD.WIDE.U32 R10, R33, R28, R10 ;  /* 0x0000001c210a7225 */ /* 0x000fc800078e000a */
[----:B------:R-:W-:Y:S01]  /*3300*/  IMAD R13, R33, R29, R12 ;  /* 0x0000001d210d7224 */ /* 0x000fe200078e020c */
[C---:B------:R-:W-:Y:S01]  /*3310*/  LEA R14, P2, R28.reuse, R10, 0x3 ;  /* 0x0000000a1c0e7211 */ /* 0x040fe200078418ff */
[----:B------:R-:W-:Y:S01]  /*3320*/  IMAD.SHL.U32 R7, R28, 0x80, RZ ;  /* 0x000000801c077824 */ /* 0x000fe200078e00ff */
[----:B------:R-:W-:Y:S01]  /*3330*/  IADD3 R16, P1, R10, UR6, RZ ;  /* 0x000000060a107c10 */ /* 0x000fe2000ff3e0ff */
[----:B------:R-:W-:Y:S01]  /*3340*/  IMAD.IADD R36, R11, 0x1, R13 ;  /* 0x000000010b247824 */ /* 0x000fe200078e020d */
[----:B------:R-:W-:Y:S02]  /*3350*/  SHF.L.U64.HI R11, R28, 0x7, R29 ;  /* 0x000000071c0b7819 */ /* 0x000fe4000001021d */
[----:B------:R-:W-:Y:S02]  /*3360*/  IADD3 R12, P5, P6, R10, UR6, R7 ;  /* 0x000000060a0c7c10 */ /* 0x000fe4000febe007 */
[----:B------:R-:W-:Y:S02]  /*3370*/  LEA.HI.X R28, R28, R36, R29, 0x3, P2 ;  /* 0x000000241c1c7211 */ /* 0x000fe400010f1c1d */
[----:B------:R-:W-:-:S02]  /*3380*/  IADD3.X R13, R36, UR7, R11, P5, P6 ;  /* 0x00000007240d7c10 */ /* 0x000fc4000afec40b */
[----:B---3-5:R-:W-:Y:S02]  /*3390*/  FSETP.NEU.AND P5, PT, R9, RZ, PT ;  /* 0x000000ff0900720b */ /* 0x028fe40003fad000 */
[----:B------:R-:W-:Y:S02]  /*33a0*/  IADD3.X R17, R36, UR7, RZ, P1, !PT ;  /* 0x0000000724117c10 */ /* 0x000fe40008ffe4ff */
[C---:B------:R-:W-:Y:S02]  /*33b0*/  IADD3 R10, P1, P2, R14.reuse, UR6, R7 ;  /* 0x000000060e0a7c10 */ /* 0x040fe4000fa3e007 */
[----:B------:R-:W-:Y:S02]  /*33c0*/  IADD3 R14, P3, R14, UR6, RZ ;  /* 0x000000060e0e7c10 */ /* 0x000fe4000ff7e0ff */
[C---:B------:R-:W-:Y:S02]  /*33d0*/  IADD3.X R11, R28.reuse, UR7, R11, P1, P2 ;  /* 0x000000071c0b7c10 */ /* 0x040fe40008fe440b */
[----:B------:R-:W-:-:S03]  /*33e0*/  IADD3.X R15, R28, UR7, RZ, P3, !PT ;  /* 0x000000071c0f7c10 */ /* 0x000fc60009ffe4ff */
[----:B------:R-:W-:Y:S06]  /*33f0*/  @!P5 BRA `(.L_x_39) ;  /* 0x0000003400a0d947 */ /* 0x000fec0003800000 */
[----:B------:R-:W-:Y:S01]  /*3400*/  ULDC.64 UR6, c[0x0][0x5b8] ;  /* 0x00016e0000067ab9 */ /* 0x000fe20000000a00 */
[----:B------:R-:W-:Y:S01]  /*3410*/  ISETP.GE.AND P1, PT, R32, 0x1, PT ;  /* 0x000000012000780c */ /* 0x000fe20003f26270 */
[----:B------:R-:W-:Y:S01]  /*3420*/  IMAD R7, R34, UR6, RZ ;  /* 0x0000000622077c24 */ /* 0x000fe2000f8e02ff */
[----:B------:R-:W-:Y:S01]  /*3430*/  ULDC.64 UR10, c[0x0][0x5a8] ;  /* 0x00016a00000a7ab9 */ /* 0x000fe20000000a00 */
[C---:B------:R-:W-:Y:S01]  /*3440*/  IMAD.WIDE.U32 R26, R6.reuse, UR6, R26 ;  /* 0x00000006061a7c25 */ /* 0x040fe2000f8e001a */
[----:B------:R-:W-:Y:S01]  /*3450*/  ISETP.LT.OR P5, PT, R31, 0x1, !P1 ;  /* 0x000000011f00780c */ /* 0x000fe20004fa1670 */
[----:B------:R-:W-:Y:S02]  /*3460*/  BSSY B1, `(.L_x_40) ;  /* 0x000000d000017945 */ /* 0x000fe40003800000 */
[----:B------:R-:W-:Y:S01]  /*3470*/  IMAD R7, R6, UR7, R7 ;  /* 0x0000000706077c24 */ /* 0x000fe2000f8e0207 */
[----:B------:R-:W-:Y:S01]  /*3480*/  ULDC.64 UR6, c[0x0][0x5b0] ;  /* 0x00016c0000067ab9 */ /* 0x000fe20000000a00 */
[----:B------:R-:W-:-:S02]  /*3490*/  IMAD.MOV.U32 R6, RZ, RZ, R26 ;  /* 0x000000ffff067224 */ /* 0x000fc400078e001a */
[----:B------:R-:W-:Y:S02]  /*34a0*/  IMAD.IADD R7, R27, 0x1, R7 ;  /* 0x000000011b077824 */ /* 0x000fe400078e0207 */
[----:B------:R-:W-:Y:S02]  /*34b0*/  IMAD R28, R25, UR6, RZ ;  /* 0x00000006191c7c24 */ /* 0x000fe4000f8e02ff */
[----:B------:R-:W-:-:S04]  /*34c0*/  IMAD.WIDE.U32 R26, R33, UR6, R6 ;  /* 0x00000006211a7c25 */ /* 0x000fc8000f8e0006 */
[--C-:B------:R-:W-:Y:S01]  /*34d0*/  IMAD R29, R33, UR7, R28.reuse ;  /* 0x00000007211d7c24 */ /* 0x100fe2000f8e021c */
[----:B------:R-:W-:Y:S02]  /*34e0*/  IADD3 R26, P2, R26, UR10, RZ ;  /* 0x0000000a1a1a7c10 */ /* 0x000fe4000ff5e0ff */
[----:B------:R-:W-:Y:S02]  /*34f0*/  PRMT R28, RZ, 0x7610, R28 ;  /* 0x00007610ff1c7816 */ /* 0x000fe4000000001c */
[----:B------:R-:W-:Y:S01]  /*3500*/  IADD3.X R27, R27, UR11, R29, P2, !PT ;  /* 0x0000000b1b1b7c10 */ /* 0x000fe200097fe41d */
[----:B------:R-:W-:Y:S08]  /*3510*/  @P5 BRA `(.L_x_41) ;  /* 0x0000000000045947 */ /* 0x000ff00003800000 */
[----:B------:R0:W5:Y:S02]  /*3520*/  LDG.E.U8 R28, desc[UR16][R26.64] ;  /* 0x000000101a1c7981 */ /* 0x000164000c1e1100 */
.L_x_41:
[----:B------:R-:W-:Y:S05]  /*3530*/  BSYNC B1 ;  /* 0x0000000000017941 */ /* 0x000fea0003800000 */
.L_x_40:
[----:B-----5:R-:W-:Y:S01]  /*3540*/  LOP3.LUT R28, R28, 0xff, RZ, 0xc0, !PT ;  /* 0x000000ff1c1c7812 */ /* 0x020fe200078ec0ff */
[----:B------:R-:W-:Y:S01]  /*3550*/  BSSY B1, `(.L_x_42) ;  /* 0x000000b000017945 */ /* 0x000fe20003800000 */
[----:B------:R-:W-:Y:S02]  /*3560*/  ISETP.LT.OR P3, PT, R31, 0x2, !P1 ;  /* 0x000000021f00780c */ /* 0x000fe40004f61670 */
[----:B------:R-:W-:-:S05]  /*3570*/  F2FP.F16.E4M3.UNPACK_B R28, R28 ;  /* 0x0000001cff1c723e */ /* 0x000fca00020006ff */
[----:B------:R-:W-:-:S05]  /*3580*/  HADD2.F32 R28, -RZ, R28.H0_H0 ;  /* 0x2000001cff1c7230 */ /* 0x000fca0000004100 */
[----:B------:R-:W-:-:S04]  /*3590*/  FMUL R28, R28, R9 ;  /* 0x000000091c1c7220 */ /* 0x000fc80000400000 */
[----:B--2---:R-:W-:-:S05]  /*35a0*/  FFMA R28, R145, R8, R28 ;  /* 0x00000008911c7223 */ /* 0x004fca000000001c */
[----:B------:R-:W-:Y:S02]  /*35b0*/  F2FP.SATFINITE.E4M3.F32.PACK_AB_MERGE_C R29, RZ, R28, RZ ;  /* 0x0000001cff1d723e */ /* 0x000fe400048070ff */
[----:B------:R-:W-:-:S03]  /*35c0*/  PRMT R28, RZ, 0x7610, R28 ;  /* 0x00007610ff1c7816 */ /* 0x000fc6000000001c */
[----:B------:R1:W-:Y:S01]  /*35d0*/  @!P5 STG.E.U8 desc[UR16][R16.64], R29 ;  /* 0x0000001d1000d986 */ /* 0x0003e2000c101110 */
[----:B------:R-:W-:Y:S05]  /*35e0*/  @P3 BRA `(.L_x_43) ;  /* 0x0000000000043947 */ /* 0x000fea0003800000 */
[----:B------:R2:W5:Y:S02]  /*35f0*/  LDG.E.U8 R28, desc[UR16][R26.64+0x1] ;  /* 0x000001101a1c7981 */ /* 0x000564000c1e1100 */
.L_x_43:
[----:B------:R-:W-:Y:S05]  /*3600*/  BSYNC B1 ;  /* 0x0000000000017941 */ /* 0x000fea0003800000 */
.L_x_42:
[----:B-----5:R-:W-:Y:S01]  /*3610*/  LOP3.LUT R28, R28, 0xff, RZ, 0xc0, !PT ;  /* 0x000000ff1c1c7812 */ /* 0x020fe200078ec0ff */
[----:B------:R-:W-:Y:S01]  /*3620*/  BSSY B1, `(.L_x_44) ;  /* 0x0000013000017945 */ /* 0x000fe20003800000 */
[----:B------:R-:W-:Y:S02]  /*3630*/  IADD3 R37, P2, R33, 0x8, RZ ;  /* 0x0000000821257810 */ /* 0x000fe40007f5e0ff */
[----:B------:R-:W-:-:S03]  /*3640*/  F2FP.F16.E4M3.UNPACK_B R28, R28 ;  /* 0x0000001cff1c723e */ /* 0x000fc600020006ff */
[----:B-1----:R-:W-:Y:S01]  /*3650*/  IMAD.X R29, RZ, RZ, R25, P2 ;  /* 0x000000ffff1d7224 */ /* 0x002fe200010e0619 */
[----:B------:R-:W-:Y:S01]  /*3660*/  ISETP.GE.AND P2, PT, R32, 0x9, PT ;  /* 0x000000092000780c */ /* 0x000fe20003f46270 */
[----:B------:R-:W-:Y:S02]  /*3670*/  HADD2.F32 R28, -RZ, R28.H0_H0 ;  /* 0x2000001cff1c7230 */ /* 0x000fe40000004100 */
[----:B------:R-:W-:Y:S01]  /*3680*/  IMAD R34, R29, UR6, RZ ;  /* 0x000000061d227c24 */ /* 0x000fe2000f8e02ff */
[----:B------:R-:W-:Y:S02]  /*3690*/  ISETP.LT.OR P5, PT, R31, 0x1, !P2 ;  /* 0x000000011f00780c */ /* 0x000fe400057a1670 */
[----:B------:R-:W-:Y:S01]  /*36a0*/  FMUL R35, R28, R9 ;  /* 0x000000091c237220 */ /* 0x000fe20000400000 */
[----:B------:R-:W-:-:S04]  /*36b0*/  IMAD.WIDE.U32 R28, R37, UR6, R6 ;  /* 0x00000006251c7c25 */ /* 0x000fc8000f8e0006 */
[----:B------:R-:W-:Y:S01]  /*36c0*/  FFMA R35, R144, R8, R35 ;  /* 0x0000000890237223 */ /* 0x000fe20000000023 */
[--C-:B------:R-:W-:Y:S01]  /*36d0*/  IMAD R37, R37, UR7, R34.reuse ;  /* 0x0000000725257c24 */ /* 0x100fe2000f8e0222 */
[----:B------:R-:W-:Y:S02]  /*36e0*/  IADD3 R28, P6, R28, UR10, RZ ;  /* 0x0000000a1c1c7c10 */ /* 0x000fe4000ffde0ff */
[----:B------:R-:W-:Y:S02]  /*36f0*/  PRMT R34, RZ, 0x7610, R34 ;  /* 0x00007610ff227816 */ /* 0x000fe40000000022 */
[----:B------:R-:W-:Y:S02]  /*3700*/  F2FP.SATFINITE.E4M3.F32.PACK_AB_MERGE_C R35, RZ, R35, RZ ;  /* 0x00000023ff23723e */ /* 0x000fe400048070ff */
[----:B------:R-:W-:-:S03]  /*3710*/  IADD3.X R29, R29, UR11, R37, P6, !PT ;  /* 0x0000000b1d1d7c10 */ /* 0x000fc6000b7fe425 */
[----:B------:R1:W-:Y:S01]  /*3720*/  @!P3 STG.E.U8 desc[UR16][R16.64+0x1], R35 ;  /* 0x000001231000b986 */ /* 0x0003e2000c101110 */
[----:B------:R-:W-:Y:S05]  /*3730*/  @P5 BRA `(.L_x_45) ;  /* 0x0000000000045947 */ /* 0x000fea0003800000 */
[----:B------:R3:W5:Y:S02]  /*3740*/  LDG.E.U8 R34, desc[UR16][R28.64] ;  /* 0x000000101c227981 */ /* 0x000764000c1e1100 */
.L_x_45:
[----:B------:R-:W-:Y:S05]  /*3750*/  BSYNC B1 ;  /* 0x0000000000017941 */ /* 0x000fea0003800000 */
.L_x_44:
[----:B-----5:R-:W-:Y:S01]  /*3760*/  LOP3.LUT R34, R34, 0xff, RZ, 0xc0, !PT ;  /* 0x000000ff22227812 */ /* 0x020fe200078ec0ff */
[----:B------:R-:W-:Y:S01]  /*3770*/  BSSY B1, `(.L_x_46) ;  /* 0x000000b000017945 */ /* 0x000fe20003800000 */
[----:B------:R-:W-:Y:S02]  /*3780*/  ISETP.LT.OR P3, PT, R31, 0x2, !P2 ;  /* 0x000000021f00780c */ /* 0x000fe40005761670 */
[----:B------:R-:W-:-:S05]  /*3790*/  F2FP.F16.E4M3.UNPACK_B R34, R34 ;  /* 0x00000022ff22723e */ /* 0x000fca00020006ff */
[----:B------:R-:W-:-:S05]  /*37a0*/  HADD2.F32 R34, -RZ, R34.H0_H0 ;  /* 0x20000022ff227230 */ /* 0x000fca0000004100 */
[----:B------:R-:W-:-:S04]  /*37b0*/  FMUL R34, R34, R9 ;  /* 0x0000000922227220 */ /* 0x000fc80000400000 */
[----:B------:R-:W-:-:S05]  /*37c0*/  FFMA R34, R143, R8, R34 ;  /* 0x000000088f227223 */ /* 0x000fca0000000022 */
[----:B-1----:R-:W-:Y:S02]  /*37d0*/  F2FP.SATFINITE.E4M3.F32.PACK_AB_MERGE_C R35, RZ, R34, RZ ;  /* 0x00000022ff23723e */ /* 0x002fe400048070ff */
[----:B------:R-:W-:-:S03]  /*37e0*/  PRMT R34, RZ, 0x7610, R34 ;  /* 0x00007610ff227816 */ /* 0x000fc60000000022 */
[----:B------:R1:W-:Y:S01]  /*37f0*/  @!P5 STG.E.U8 desc[UR16][R14.64], R35 ;  /* 0x000000230e00d986 */ /* 0x0003e2000c101110 */
[----:B------:R-:W-:Y:S05]  /*3800*/  @P3 BRA `(.L_x_47) ;  /* 0x0000000000043947 */ /* 0x000fea0003800000 */
[----:B------:R4:W5:Y:S02]  /*3810*/  LDG.E.U8 R34, desc[UR16][R28.64+0x1] ;  /* 0x000001101c227981 */ /* 0x000964000c1e1100 */
.L_x_47:
[----:B------:R-:W-:Y:S05]  /*3820*/  BSYNC B1 ;  /* 0x0000000000017941 */ /* 0x000fea0003800000 */
.L_x_46:
[----:B-----5:R-:W-:Y:S01]  /*3830*/  LOP3.LUT R34, R34, 0xff, RZ, 0xc0, !PT ;  /* 0x000000ff22227812 */ /* 0x020fe200078ec0ff */
[----:B------:R-:W-:Y:S01]  /*3840*/  BSSY B1, `(.L_x_48) ;  /* 0x000000b000017945 */ /* 0x000fe20003800000 */
[----:B------:R-:W-:Y:S02]  /*3850*/  ISETP.LT.OR P5, PT, R31, 0x9, !P1 ;  /* 0x000000091f00780c */ /* 0x000fe40004fa1670 */
[----:B------:R-:W-:-:S05]  /*3860*/  F2FP.F16.E4M3.UNPACK_B R34, R34 ;  /* 0x00000022ff22723e */ /* 0x000fca00020006ff */
[----:B------:R-:W-:-:S05]  /*3870*/  HADD2.F32 R34, -RZ, R34.H0_H0 ;  /* 0x20000022ff227230 */ /* 0x000fca0000004100 */
[----:B-1----:R-:W-:Y:S01]  /*3880*/  FMUL R35, R34, R9 ;  /* 0x0000000922237220 */ /* 0x002fe20000400000 */
[----:B------:R-:W-:-:S03]  /*3890*/  PRMT R34, RZ, 0x7610, R34 ;  /* 0x00007610ff227816 */ /* 0x000fc60000000022 */
[----:B------:R-:W-:-:S05]  /*38a0*/  FFMA R35, R142, R8, R35 ;  /* 0x000000088e237223 */ /* 0x000fca0000000023 */
[----:B------:R-:W-:-:S05]  /*38b0*/  F2FP.SATFINITE.E4M3.F32.PACK_AB_MERGE_C R35, RZ, R35, RZ ;  /* 0x00000023ff23723e */ /* 0x000fca00048070ff */
[----:B------:R1:W-:Y:S01]  /*38c0*/  @!P3 STG.E.U8 desc[UR16][R14.64+0x1], R35 ;  /* 0x000001230e00b986 */ /* 0x0003e2000c101110 */
[----:B------:R-:W-:Y:S05]  /*38d0*/  @P5 BRA `(.L_x_49) ;  /* 0x0000000000045947 */ /* 0x000fea0003800000 */
[----:B------:R0:W5:Y:S02]  /*38e0*/  LDG.E.U8 R34, desc[UR16][R26.64+0x8] ;  /* 0x000008101a227981 */ /* 0x000164000c1e1100 */
.L_x_49:
[----:B------:R-:W-:Y:S05]  /*38f0*/  BSYNC B1 ;  /* 0x0000000000017941 */ /* 0x000fea0003800000 */
.L_x_48:
        /* <DEDUP_REMOVED lines=12> */
.L_x_51:
[----:B------:R-:W-:Y:S05]  /*39c0*/  BSYNC B1 ;  /* 0x0000000000017941 */ /* 0x000fea0003800000 */
.L_x_50:
        /* <DEDUP_REMOVED lines=12> */
.L_x_53:
[----:B------:R-:W-:Y:S05]  /*3a90*/  BSYNC B1 ;  /* 0x0000000000017941 */ /* 0x000fea0003800000 */
.L_x_52:
        /* <DEDUP_REMOVED lines=12> */
.L_x_55:
[----:B------:R-:W-:Y:S05]  /*3b60*/  BSYNC B1 ;  /* 0x0000000000017941 */ /* 0x000fea0003800000 */
.L_x_54:
        /* <DEDUP_REMOVED lines=12> */
.L_x_57:
[----:B------:R-:W-:Y:S05]  /*3c30*/  BSYNC B1 ;  /* 0x0000000000017941 */ /* 0x000fea0003800000 */
.L_x_56:
        /* <DEDUP_REMOVED lines=12> */
.L_x_59:
[----:B------:R-:W-:Y:S05]  /*3d00*/  BSYNC B1 ;  /* 0x0000000000017941 */ /* 0x000fea0003800000 */
.L_x_58:
        /* <DEDUP_REMOVED lines=12> */
.L_x_61:
[----:B------:R-:W-:Y:S05]  /*3dd0*/  BSYNC B1 ;  /* 0x0000000000017941 */ /* 0x000fea0003800000 */
.L_x_60:
        /* <DEDUP_REMOVED lines=12> */
.L_x_63:
[----:B------:R-:W-:Y:S05]  /*3ea0*/  BSYNC B1 ;  /* 0x0000000000017941 */ /* 0x000fea0003800000 */
.L_x_62:
        /* <DEDUP_REMOVED lines=12> */
.L_x_65:
[----:B------:R-:W-:Y:S05]  /*3f70*/  BSYNC B1 ;  /* 0x0000000000017941 */ /* 0x000fea0003800000 */
.L_x_64:
        /* <DEDUP_REMOVED lines=12> */
.L_x_67:
[----:B------:R-:W-:Y:S05]  /*4040*/  BSYNC B1 ;  /* 0x0000000000017941 */ /* 0x000fea0003800000 */
.L_x_66:
        /* <DEDUP_REMOVED lines=12> */
.L_x_69:
[----:B------:R-:W-:Y:S05]  /*4110*/  BSYNC B1 ;  /* 0x0000000000017941 */ /* 0x000fea0003800000 */
.L_x_68:
        /* <DEDUP_REMOVED lines=12> */
.L_x_71:
[----:B------:R-:W-:Y:S05]  /*41e0*/  BSYNC B1 ;  /* 0x0000000000017941 */ /* 0x000fea0003800000 */
.L_x_70:
        /* <DEDUP_REMOVED lines=12> */
.L_x_73:
[----:B------:R-:W-:Y:S05]  /*42b0*/  BSYNC B1 ;  /* 0x0000000000017941 */ /* 0x000fea0003800000 */
.L_x_72:
        /* <DEDUP_REMOVED lines=12> */
.L_x_75:
[----:B------:R-:W-:Y:S05]  /*4380*/  BSYNC B1 ;  /* 0x0000000000017941 */ /* 0x000fea0003800000 */
.L_x_74:
        /* <DEDUP_REMOVED lines=12> */
.L_x_77:
[----:B------:R-:W-:Y:S05]  /*4450*/  BSYNC B1 ;  /* 0x0000000000017941 */ /* 0x000fea0003800000 */
.L_x_76:
        /* <DEDUP_REMOVED lines=12> */
.L_x_79:
[----:B------:R-:W-:Y:S05]  /*4520*/  BSYNC B1 ;  /* 0x0000000000017941 */ /* 0x000fea0003800000 */
.L_x_78:
        /* <DEDUP_REMOVED lines=12> */
.L_x_81:
[----:B------:R-:W-:Y:S05]  /*45f0*/  BSYNC B1 ;  /* 0x0000000000017941 */ /* 0x000fea0003800000 */
.L_x_80:
        /* <DEDUP_REMOVED lines=12> */
.L_x_83:
[----:B------:R-:W-:Y:S05]  /*46c0*/  BSYNC B1 ;  /* 0x0000000000017941 */ /* 0x000fea0003800000 */
.L_x_82:
        /* <DEDUP_REMOVED lines=12> */
.L_x_85:
[----:B------:R-:W-:Y:S05]  /*4790*/  BSYNC B1 ;  /* 0x0000000000017941 */ /* 0x000fea0003800000 */
.L_x_84:
        /* <DEDUP_REMOVED lines=12> */
.L_x_87:
[----:B------:R-:W-:Y:S05]  /*4860*/  BSYNC B1 ;  /* 0x0000000000017941 */ /* 0x000fea0003800000 */
.L_x_86:
        /* <DEDUP_REMOVED lines=12> */
.L_x_89:
[----:B------:R-:W-:Y:S05]  /*4930*/  BSYNC B1 ;  /* 0x0000000000017941 */ /* 0x000fea0003800000 */
.L_x_88:
        /* <DEDUP_REMOVED lines=12> */
.L_x_91:
[----:B------:R-:W-:Y:S05]  /*4a00*/  BSYNC B1 ;  /* 0x0000000000017941 */ /* 0x000fea0003800000 */
.L_x_90:
        /* <DEDUP_REMOVED lines=12> */
.L_x_93:
[----:B------:R-:W-:Y:S05]  /*4ad0*/  BSYNC B1 ;  /* 0x0000000000017941 */ /* 0x000fea0003800000 */
.L_x_92:
        /* <DEDUP_REMOVED lines=12> */
.L_x_95:
[----:B------:R-:W-:Y:S05]  /*4ba0*/  BSYNC B1 ;  /* 0x0000000000017941 */ /* 0x000fea0003800000 */
.L_x_94:
        /* <DEDUP_REMOVED lines=12> */
.L_x_97:
[----:B------:R-:W-:Y:S05]  /*4c70*/  BSYNC B1 ;  /* 0x0000000000017941 */ /* 0x000fea0003800000 */
.L_x_96:
        /* <DEDUP_REMOVED lines=12> */
.L_x_99:
[----:B------:R-:W-:Y:S05]  /*4d40*/  BSYNC B1 ;  /* 0x0000000000017941 */ /* 0x000fea0003800000 */
.L_x_98:
[----:B-----5:R-:W-:Y:S01]  /*4d50*/  LOP3.LUT R34, R34, 0xff, RZ, 0xc0, !PT ;  /* 0x000000ff22227812 */ /* 0x020fe200078ec0ff */
[----:B------:R-:W-:Y:S01]  /*4d60*/  BSSY B1, `(.L_x_100) ;  /* 0x000000b000017945 */ /* 0x000fe20003800000 */
[----:B------:R-:W-:Y:S02]  /*4d70*/  ISETP.LT.OR P3, PT, R31, 0x39, !P2 ;  /* 0x000000391f00780c */ /* 0x000fe40005761670 */
[----:B------:R-:W-:Y:S02]  /*4d80*/  F2FP.F16.E4M3.UNPACK_B R34, R34 ;  /* 0x00000022ff22723e */ /* 0x000fe400020006ff */
[----:B0-2---:R-:W-:-:S03]  /*4d90*/  PRMT R26, RZ, 0x7610, R26 ;  /* 0x00007610ff1a7816 */ /* 0x005fc6000000001a */
[----:B------:R-:W-:-:S05]  /*4da0*/  HADD2.F32 R34, -RZ, R34.H0_H0 ;  /* 0x20000022ff227230 */ /* 0x000fca0000004100 */
[----:B------:R-:W-:-:S04]  /*4db0*/  FMUL R27, R34, R9 ;  /* 0x00000009221b7220 */ /* 0x000fc80000400000 */
[----:B------:R-:W-:-:S05]  /*4dc0*/  FFMA R27, R116, R8, R27 ;  /* 0x00000008741b7223 */ /* 0x000fca000000001b */
[----:B------:R-:W-:-:S05]  /*4dd0*/  F2FP.SATFINITE.E4M3.F32.PACK_AB_MERGE_C R27, RZ, R27, RZ ;  /* 0x0000001bff1b723e */ /* 0x000fca00048070ff */
[----:B------:R0:W-:Y:S01]  /*4de0*/  @!P1 STG.E.U8 desc[UR16][R16.64+0x39], R27 ;  /* 0x0000391b10009986 */ /* 0x0001e2000c101110 */
[----:B------:R-:W-:Y:S05]  /*4df0*/  @P3 BRA `(.L_x_101) ;  /* 0x0000000000043947 */ /* 0x000fea0003800000 */
[----:B------:R2:W5:Y:S02]  /*4e00*/  LDG.E.U8 R26, desc[UR16][R28.64+0x38] ;  /* 0x000038101c1a7981 */ /* 0x000564000c1e1100 */
.L_x_101:
[----:B------:R-:W-:Y:S05]  /*4e10*/  BSYNC B1 ;  /* 0x0000000000017941 */ /* 0x000fea0003800000 */
.L_x_100:
[----:B-----5:R-:W-:Y:S01]  /*4e20*/  LOP3.LUT R26, R26, 0xff, RZ, 0xc0, !PT ;  /* 0x000000ff1a1a7812 */ /* 0x020fe200078ec0ff */
[----:B------:R-:W-:Y:S01]  /*4e30*/  BSSY B1, `(.L_x_102) ;  /* 0x000000b000017945 */ /* 0x000fe20003800000 */
[----:B------:R-:W-:Y:S02]  /*4e40*/  ISETP.LT.OR P2, PT, R31, 0x3a, !P2 ;  /* 0x0000003a1f00780c */ /* 0x000fe40005741670 */
[----:B------:R-:W-:Y:S02]  /*4e50*/  F2FP.F16.E4M3.UNPACK_B R26, R26 ;  /* 0x0000001aff1a723e */ /* 0x000fe400020006ff */
[----:B01----:R-:W-:-:S03]  /*4e60*/  PRMT R16, RZ, 0x7610, R16 ;  /* 0x00007610ff107816 */ /* 0x003fc60000000010 */
[----:B------:R-:W-:-:S05]  /*4e70*/  HADD2.F32 R26, -RZ, R26.H0_H0 ;  /* 0x2000001aff1a7230 */ /* 0x000fca0000004100 */
[----:B------:R-:W-:-:S04]  /*4e80*/  FMUL R26, R26, R9 ;  /* 0x000000091a1a7220 */ /* 0x000fc80000400000 */
[----:B------:R-:W-:-:S05]  /*4e90*/  FFMA R26, R115, R8, R26 ;  /* 0x00000008731a7223 */ /* 0x000fca000000001a */
[----:B------:R-:W-:-:S05]  /*4ea0*/  F2FP.SATFINITE.E4M3.F32.PACK_AB_MERGE_C R17, RZ, R26, RZ ;  /* 0x0000001aff11723e */ /* 0x000fca00048070ff */
[----:B------:R0:W-:Y:S01]  /*4eb0*/  @!P3 STG.E.U8 desc[UR16][R14.64+0x38], R17 ;  /* 0x000038110e00b986 */ /* 0x0001e2000c101110 */
[----:B------:R-:W-:Y:S05]  /*4ec0*/  @P2 BRA `(.L_x_103) ;  /* 0x0000000000042947 */ /* 0x000fea0003800000 */
[----:B------:R1:W5:Y:S02]  /*4ed0*/  LDG.E.U8 R16, desc[UR16][R28.64+0x39] ;  /* 0x000039101c107981 */ /* 0x000364000c1e1100 */
.L_x_103:
[----:B------:R-:W-:Y:S05]  /*4ee0*/  BSYNC B1 ;  /* 0x0000000000017941 */ /* 0x000fea0003800000 */
.L_x_102:
[----:B-----5:R-:W-:Y:S01]  /*4ef0*/  LOP3.LUT R16, R16, 0xff, RZ, 0xc0, !PT ;  /* 0x000000ff10107812 */ /* 0x020fe200078ec0ff */
[----:B------:R-:W-:Y:S01]  /*4f00*/  BSSY B1, `(.L_x_104) ;  /* 0x0000013000017945 */ /* 0x000fe20003800000 */
[----:B-1234-:R-:W-:Y:S02]  /*4f10*/  IADD3 R29, P1, R33, 0x80, RZ ;  /* 0x00000080211d7810 */ /* 0x01efe40007f3e0ff */
[----:B------:R-:W-:-:S03]  /*4f20*/  F2FP.F16.E4M3.UNPACK_B R16, R16 ;  /* 0x00000010ff10723e */ /* 0x000fc600020006ff */
[----:B0-----:R-:W-:Y:S01]  /*4f30*/  IMAD.X R17, RZ, RZ, R25, P1 ;  /* 0x000000ffff117224 */ /* 0x001fe200008e0619 */
        /* <DEDUP_REMOVED lines=15> */
.L_x_105:
[----:B------:R-:W-:Y:S05]  /*5030*/  BSYNC B1 ;  /* 0x0000000000017941 */ /* 0x000fea0003800000 */
.L_x_104:
[----:B-----5:R-:W-:Y:S01]  /*5040*/  LOP3.LUT R26, R26, 0xff, RZ, 0xc0, !PT ;  /* 0x000000ff1a1a7812 */ /* 0x020fe200078ec0ff */
[----:B------:R-:W-:Y:S01]  /*5050*/  BSSY B1, `(.L_x_106) ;  /* 0x000000b000017945 */ /* 0x000fe20003800000 */
[----:B------:R-:W-:Y:S02]  /*5060*/  ISETP.LT.OR P3, PT, R31, 0x2, !P1 ;  /* 0x000000021f00780c */ /* 0x000fe40004f61670 */
[----:B------:R-:W-:Y:S02]  /*5070*/  F2FP.F16.E4M3.UNPACK_B R26, R26 ;  /* 0x0000001aff1a723e */ /* 0x000fe400020006ff */
[----:B0-----:R-:W-:-:S03]  /*5080*/  PRMT R14, RZ, 0x7610, R14 ;  /* 0x00007610ff0e7816 */ /* 0x001fc6000000000e */
[----:B------:R-:W-:-:S05]  /*5090*/  HADD2.F32 R26, -RZ, R26.H0_H0 ;  /* 0x2000001aff1a7230 */ /* 0x000fca0000004100 */
[----:B------:R-:W-:-:S04]  /*50a0*/  FMUL R26, R26, R9 ;  /* 0x000000091a1a7220 */ /* 0x000fc80000400000 */
[----:B------:R-:W-:-:S05]  /*50b0*/  FFMA R26, R113, R8, R26 ;  /* 0x00000008711a7223 */ /* 0x000fca000000001a */
[----:B------:R-:W-:-:S05]  /*50c0*/  F2FP.SATFINITE.E4M3.F32.PACK_AB_MERGE_C R15, RZ, R26, RZ ;  /* 0x0000001aff0f723e */ /* 0x000fca00048070ff */
[----:B------:R0:W-:Y:S01]  /*50d0*/  @!P5 STG.E.U8 desc[UR16][R12.64], R15 ;  /* 0x0000000f0c00d986 */ /* 0x0001e2000c101110 */
[----:B------:R-:W-:Y:S05]  /*50e0*/  @P3 BRA `(.L_x_107) ;  /* 0x0000000000043947 */ /* 0x000fea0003800000 */
[----:B------:R2:W5:Y:S02]  /*50f0*/  LDG.E.U8 R14, desc[UR16][R16.64+0x1] ;  /* 0x00000110100e7981 */ /* 0x000564000c1e1100 */
.L_x_107:
[----:B------:R-:W-:Y:S05]  /*5100*/  BSYNC B1 ;  /* 0x0000000000017941 */ /* 0x000fea0003800000 */
.L_x_106:
[----:B-----5:R-:W-:Y:S01]  /*5110*/  LOP3.LUT R14, R14, 0xff, RZ, 0xc0, !PT ;  /* 0x000000ff0e0e7812 */ /* 0x020fe200078ec0ff */
[----:B------:R-:W-:Y:S01]  /*5120*/  BSSY B1, `(.L_x_108) ;  /* 0x0000013000017945 */ /* 0x000fe20003800000 */
[----:B------:R-:W-:Y:S02]  /*5130*/  IADD3 R33, P2, R33, 0x88, RZ ;  /* 0x0000008821217810 */ /* 0x000fe40007f5e0ff */
[----:B------:R-:W-:-:S03]  /*5140*/  F2FP.F16.E4M3.UNPACK_B R14, R14 ;  /* 0x0000000eff0e723e */ /* 0x000fc600020006ff */
[----:B------:R-:W-:Y:S01]  /*5150*/  IMAD.X R24, RZ, RZ, R25, P2 ;  /* 0x000000ffff187224 */ /* 0x000fe200010e0619 */
[----:B------:R-:W-:Y:S01]  /*5160*/  ISETP.GE.AND P2, PT, R32, 0x89, PT ;  /* 0x000000892000780c */ /* 0x000fe20003f46270 */
[----:B------:R-:W-:Y:S02]  /*5170*/  HADD2.F32 R14, -RZ, R14.H0_H0 ;  /* 0x2000000eff0e7230 */ /* 0x000fe40000004100 */
[----:B------:R-:W-:Y:S01]  /*5180*/  IMAD R24, R24, UR6, RZ ;  /* 0x0000000618187c24 */ /* 0x000fe2000f8e02ff */
[----:B------:R-:W-:Y:S01]  /*5190*/  ISETP.LT.OR P5, PT, R31, 0x1, !P2 ;  /* 0x000000011f00780c */ /* 0x000fe200057a1670 */
[----:B------:R-:W-:-:S04]  /*51a0*/  IMAD.WIDE.U32 R6, R33, UR6, R6 ;  /* 0x0000000621067c25 */ /* 0x000fc8000f8e0006 */
[----:B0-----:R-:W-:Y:S01]  /*51b0*/  FMUL R15, R14, R9 ;  /* 0x000000090e0f7220 */ /* 0x001fe20000400000 */
[----:B------:R-:W-:Y:S01]  /*51c0*/  PRMT R14, RZ, 0x7610, R14 ;  /* 0x00007610ff0e7816 */ /* 0x000fe2000000000e */
[----:B------:R-:W-:Y:S02]  /*51d0*/  IMAD R33, R33, UR7, R24 ;  /* 0x0000000721217c24 */ /* 0x000fe4000f8e0218 */
[----:B------:R-:W-:Y:S01]  /*51e0*/  FFMA R15, R112, R8, R15 ;  /* 0x00000008700f7223 */ /* 0x000fe2000000000f */
[----:B------:R-:W-:-:S04]  /*51f0*/  IADD3 R6, P6, R6, UR10, RZ ;  /* 0x0000000a06067c10 */ /* 0x000fc8000ffde0ff */
[----:B------:R-:W-:Y:S02]  /*5200*/  F2FP.SATFINITE.E4M3.F32.PACK_AB_MERGE_C R15, RZ, R15, RZ ;  /* 0x0000000fff0f723e */ /* 0x000fe400048070ff */
[----:B------:R-:W-:-:S03]  /*5210*/  IADD3.X R7, R7, UR11, R33, P6, !PT ;  /* 0x0000000b07077c10 */ /* 0x000fc6000b7fe421 */
[----:B------:R0:W-:Y:S01]  /*5220*/  @!P3 STG.E.U8 desc[UR16][R12.64+0x1], R15 ;  /* 0x0000010f0c00b986 */ /* 0x0001e2000c101110 */
[----:B------:R-:W-:Y:S05]  /*5230*/  @P5 BRA `(.L_x_109) ;  /* 0x0000000000045947 */ /* 0x000fea0003800000 */
[----:B------:R3:W5:Y:S02]  /*5240*/  LDG.E.U8 R14, desc[UR16][R6.64] ;  /* 0x00000010060e7981 */ /* 0x000764000c1e1100 */
.L_x_109:
[----:B------:R-:W-:Y:S05]  /*5250*/  BSYNC B1 ;  /* 0x0000000000017941 */ /* 0x000fea0003800000 */
.L_x_108:
[----:B-----5:R-:W-:Y:S01]  /*5260*/  LOP3.LUT R14, R14, 0xff, RZ, 0xc0, !PT ;  /* 0x000000ff0e0e7812 */ /* 0x020fe200078ec0ff */
[----:B------:R-:W-:Y:S01]  /*5270*/  BSSY B1, `(.L_x_110) ;  /* 0x000000b000017945 */ /* 0x000fe20003800000 */
[----:B------:R-:W-:Y:S02]  /*5280*/  ISETP.LT.OR P3, PT, R31, 0x2, !P2 ;  /* 0x000000021f00780c */ /* 0x000fe40005761670 */
[----:B------:R-:W-:-:S05]  /*5290*/  F2FP.F16.E4M3.UNPACK_B R14, R14 ;  /* 0x0000000eff0e723e */ /* 0x000fca00020006ff */
[----:B------:R-:W-:-:S05]  /*52a0*/  HADD2.F32 R14, -RZ, R14.H0_H0 ;  /* 0x2000000eff0e7230 */ /* 0x000fca0000004100 */
[----:B------:R-:W-:-:S04]  /*52b0*/  FMUL R14, R14, R9 ;  /* 0x000000090e0e7220 */ /* 0x000fc80000400000 */
[----:B------:R-:W-:-:S05]  /*52c0*/  FFMA R14, R111, R8, R14 ;  /* 0x000000086f0e7223 */ /* 0x000fca000000000e */
[----:B0-----:R-:W-:Y:S02]  /*52d0*/  F2FP.SATFINITE.E4M3.F32.PACK_AB_MERGE_C R15, RZ, R14, RZ ;  /* 0x0000000eff0f723e */ /* 0x001fe400048070ff */
[----:B------:R-:W-:-:S03]  /*52e0*/  PRMT R14, RZ, 0x7610, R14 ;  /* 0x00007610ff0e7816 */ /* 0x000fc6000000000e */
[----:B------:R0:W-:Y:S01]  /*52f0*/  @!P5 STG.E.U8 desc[UR16][R10.64], R15 ;  /* 0x0000000f0a00d986 */ /* 0x0001e2000c101110 */
[----:B------:R-:W-:Y:S05]  /*5300*/  @P3 BRA `(.L_x_111) ;  /* 0x0000000000043947 */ /* 0x000fea0003800000 */
[----:B------:R4:W5:Y:S02]  /*5310*/  LDG.E.U8 R14, desc[UR16][R6.64+0x1] ;  /* 0x00000110060e7981 */ /* 0x000964000c1e1100 */
.L_x_111:
[----:B------:R-:W-:Y:S05]  /*5320*/  BSYNC B1 ;  /* 0x0000000000017941 */ /* 0x000fea0003800000 */
.L_x_110:
[----:B-----5:R-:W-:Y:S01]  /*5330*/  LOP3.LUT R14, R14, 0xff, RZ, 0xc0, !PT ;  /* 0x000000ff0e0e7812 */ /* 0x020fe200078ec0ff */
[----:B------:R-:W-:Y:S01]  /*5340*/  BSSY B1, `(.L_x_112) ;  /* 0x000000b000017945 */ /* 0x000fe20003800000 */
[----:B------:R-:W-:Y:S02]  /*5350*/  ISETP.LT.OR P5, PT, R31, 0x9, !P1 ;  /* 0x000000091f00780c */ /* 0x000fe40004fa1670 */
[----:B------:R-:W-:-:S05]  /*5360*/  F2FP.F16.E4M3.UNPACK_B R14, R14 ;  /* 0x0000000eff0e723e */ /* 0x000fca00020006ff */
[----:B------:R-:W-:-:S05]  /*5370*/  HADD2.F32 R14, -RZ, R14.H0_H0 ;  /* 0x2000000eff0e7230 */ /* 0x000fca0000004100 */
[----:B0-----:R-:W-:Y:S01]  /*5380*/  FMUL R15, R14, R9 ;  /* 0x000000090e0f7220 */ /* 0x001fe20000400000 */
[----:B------:R-:W-:-:S03]  /*5390*/  PRMT R14, RZ, 0x7610, R14 ;  /* 0x00007610ff0e7816 */ /* 0x000fc6000000000e */
[----:B------:R-:W-:-:S05]  /*53a0*/  FFMA R15, R110, R8, R15 ;  /* 0x000000086e0f7223 */ /* 0x000fca000000000f */
[----:B------:R-:W-:-:S05]  /*53b0*/  F2FP.SATFINITE.E4M3.F32.PACK_AB_MERGE_C R15, RZ, R15, RZ ;  /* 0x0000000fff0f723e */ /* 0x000fca00048070ff */
[----:B------:R0:W-:Y:S01]  /*53c0*/  @!P3 STG.E.U8 desc[UR16][R10.64+0x1], R15 ;  /* 0x0000010f0a00b986 */ /* 0x0001e2000c101110 */
[----:B------:R-:W-:Y:S05]  /*53d0*/  @P5 BRA `(.L_x_113) ;  /* 0x0000000000045947 */ /* 0x000fea0003800000 */
[----:B------:R0:W5:Y:S02]  /*53e0*/  LDG.E.U8 R14, desc[UR16][R16.64+0x8] ;  /* 0x00000810100e7981 */ /* 0x000164000c1e1100 */
.L_x_113:
[----:B------:R-:W-:Y:S05]  /*53f0*/  BSYNC B1 ;  /* 0x0000000000017941 */ /* 0x000fea0003800000 */
.L_x_112:
        /* <DEDUP_REMOVED lines=12> */
.L_x_115:
[----:B------:R-:W-:Y:S05]  /*54c0*/  BSYNC B1 ;  /* 0x0000000000017941 */ /* 0x000fea0003800000 */
.L_x_114:
        /* <DEDUP_REMOVED lines=12> */
.L_x_117:
[----:B------:R-:W-:Y:S05]  /*5590*/  BSYNC B1 ;  /* 0x0000000000017941 */ /* 0x000fea0003800000 */
.L_x_116:
        /* <DEDUP_REMOVED lines=12> */
.L_x_119:
[----:B------:R-:W-:Y:S05]  /*5660*/  BSYNC B1 ;  /* 0x0000000000017941 */ /* 0x000fea0003800000 */
.L_x_118:
        /* <DEDUP_REMOVED lines=12> */
.L_x_121:
[----:B------:R-:W-:Y:S05]  /*5730*/  BSYNC B1 ;  /* 0x0000000000017941 */ /* 0x000fea0003800000 */
.L_x_120:
        /* <DEDUP_REMOVED lines=12> */
.L_x_123:
[----:B------:R-:W-:Y:S05]  /*5800*/  BSYNC B1 ;  /* 0x0000000000017941 */ /* 0x000fea0003800000 */
.L_x_122:
        /* <DEDUP_REMOVED lines=12> */
.L_x_125:
[----:B------:R-:W-:Y:S05]  /*58d0*/  BSYNC B1 ;  /* 0x0000000000017941 */ /* 0x000fea0003800000 */
.L_x_124:
        /* <DEDUP_REMOVED lines=12> */
.L_x_127:
[----:B------:R-:W-:Y:S05]  /*59a0*/  BSYNC B1 ;  /* 0x0000000000017941 */ /* 0x000fea0003800000 */
.L_x_126:
        /* <DEDUP_REMOVED lines=12> */
.L_x_129:
[----:B------:R-:W-:Y:S05]  /*5a70*/  BSYNC B1 ;  /* 0x0000000000017941 */ /* 0x000fea0003800000 */
.L_x_128:
        /* <DEDUP_REMOVED lines=12> */
.L_x_131:
[----:B------:R-:W-:Y:S05]  /*5b40*/  BSYNC B1 ;  /* 0x0000000000017941 */ /* 0x000fea0003800000 */
.L_x_130:
        /* <DEDUP_REMOVED lines=12> */
.L_x_133:
[----:B------:R-:W-:Y:S05]  /*5c10*/  BSYNC B1 ;  /* 0x0000000000017941 */ /* 0x000fea0003800000 */
.L_x_132:
        /* <DEDUP_REMOVED lines=12> */
.L_x_135:
[----:B------:R-:W-:Y:S05]  /*5ce0*/  BSYNC B1 ;  /* 0x0000000000017941 */ /* 0x000fea0003800000 */
.L_x_134:
        /* <DEDUP_REMOVED lines=12> */
.L_x_137:
[----:B------:R-:W-:Y:S05]  /*5db0*/  BSYNC B1 ;  /* 0x0000000000017941 */ /* 0x000fea0003800000 */
.L_x_136:
        /* <DEDUP_REMOVED lines=12> */
.L_x_139:
[----:B------:R-:W-:Y:S05]  /*5e80*/  BSYNC B1 ;  /* 0x0000000000017941 */ /* 0x000fea0003800000 */
.L_x_138:
        /* <DEDUP_REMOVED lines=12> */
.L_x_141:
[----:B------:R-:W-:Y:S05]  /*5f50*/  BSYNC B1 ;  /* 0x0000000000017941 */ /* 0x000fea0003800000 */
.L_x_140:
        /* <DEDUP_REMOVED lines=12> */
.L_x_143:
[----:B------:R-:W-:Y:S05]  /*6020*/  BSYNC B1 ;  /* 0x0000000000017941 */ /* 0x000fea0003800000 */
.L_x_142:
        /* <DEDUP_REMOVED lines=12> */
.L_x_145:
[----:B------:R-:W-:Y:S05]  /*60f0*/  BSYNC B1 ;  /* 0x0000000000017941 */ /* 0x000fea0003800000 */
.L_x_144:
        /* <DEDUP_REMOVED lines=12> */
.L_x_147:
[----:B------:R-:W-:Y:S05]  /*61c0*/  BSYNC B1 ;  /* 0x0000000000017941 */ /* 0x000fea0003800000 */
.L_x_146:
        /* <DEDUP_REMOVED lines=12> */
.L_x_149:
[----:B------:R-:W-:Y:S05]  /*6290*/  BSYNC B1 ;  /* 0x0000000000017941 */ /* 0x000fea0003800000 */
.L_x_148:
        /* <DEDUP_REMOVED lines=12> */
.L_x_151:
[----:B------:R-:W-:Y:S05]  /*6360*/  BSYNC B1 ;  /* 0x0000000000017941 */ /* 0x000fea0003800000 */
.L_x_150:
        /* <DEDUP_REMOVED lines=12> */
.L_x_153:
[----:B------:R-:W-:Y:S05]  /*6430*/  BSYNC B1 ;  /* 0x0000000000017941 */ /* 0x000fea0003800000 */
.L_x_152:
        /* <DEDUP_REMOVED lines=12> */
.L_x_155:
[----:B------:R-:W-:Y:S05]  /*6500*/  BSYNC B1 ;  /* 0x0000000000017941 */ /* 0x000fea0003800000 */
.L_x_154:
        /* <DEDUP_REMOVED lines=12> */
.L_x_157:
[----:B------:R-:W-:Y:S05]  /*65d0*/  BSYNC B1 ;  /* 0x0000000000017941 */ /* 0x000fea0003800000 */
.L_x_156:
        /* <DEDUP_REMOVED lines=12> */
.L_x_159:
[----:B------:R-:W-:Y:S05]  /*66a0*/  BSYNC B1 ;  /* 0x0000000000017941 */ /* 0x000fea0003800000 */
.L_x_158:
        /* <DEDUP_REMOVED lines=12> */
.L_x_161:
[----:B------:R-:W-:Y:S05]  /*6770*/  BSYNC B1 ;  /* 0x0000000000017941 */ /* 0x000fea0003800000 */
.L_x_160:
        /* <DEDUP_REMOVED lines=12> */
.L_x_163:
[----:B------:R-:W-:Y:S05]  /*6840*/  BSYNC B1 ;  /* 0x0000000000017941 */ /* 0x000fea0003800000 */
.L_x_162:
        /* <DEDUP_REMOVED lines=12> */
.L_x_165:
[----:B------:R-:W-:Y:S05]  /*6910*/  BSYNC B1 ;  /* 0x0000000000017941 */ /* 0x000fea0003800000 */
.L_x_164:
        /* <DEDUP_REMOVED lines=12> */
.L_x_167:
[----:B------:R-:W-:Y:S05]  /*69e0*/  BSYNC B1 ;  /* 0x0000000000017941 */ /* 0x000fea0003800000 */
.L_x_166:
[----:B------:R-:W-:Y:S05]  /*69f0*/  @P2 BRA `(.L_x_168) ;  /* 0x0000001000302947 */ /* 0x000fea0003800000 */
[----:B-----5:R-:W-:-:S04]  /*6a00*/  LOP3.LUT R12, R12, 0xff, RZ, 0xc0, !PT ;  /* 0x000000ff0c0c7812 */ /* 0x020fc800078ec0ff */
[----:B------:R-:W-:-:S05]  /*6a10*/  F2FP.F16.E4M3.UNPACK_B R12, R12 ;  /* 0x0000000cff0c723e */ /* 0x000fca00020006ff */
[----:B------:R-:W-:-:S05]  /*6a20*/  HADD2.F32 R12, -RZ, R12.H0_H0 ;  /* 0x2000000cff0c7230 */ /* 0x000fca0000004100 */
[----:B0--34-:R-:W-:-:S04]  /*6a30*/  FMUL R7, R12, R9 ;  /* 0x000000090c077220 */ /* 0x019fc80000400000 */
[----:B------:R-:W-:-:S05]  /*6a40*/  FFMA R7, R20, R8, R7 ;  /* 0x0000000814077223 */ /* 0x000fca0000000007 */
[----:B------:R-:W-:-:S05]  /*6a50*/  F2FP.SATFINITE.E4M3.F32.PACK_AB_MERGE_C R7, RZ, R7, RZ ;  /* 0x00000007ff07723e */ /* 0x000fca00048070ff */
[----:B------:R0:W-:Y:S01]  /*6a60*/  STG.E.U8 desc[UR16][R10.64+0x39], R7 ;  /* 0x000039070a007986 */ /* 0x0001e2000c101110 */
[----:B------:R-:W-:Y:S05]  /*6a70*/  BRA `(.L_x_168) ;  /* 0x0000001000107947 */ /* 0x000fea0003800000 */
.L_x_39:
[C---:B------:R-:W-:Y:S01]  /*6a80*/  ISETP.GE.AND P1, PT, R32.reuse, 0x1, PT ;  /* 0x000000012000780c */ /* 0x040fe20003f26270 */
[-C--:B--2---:R-:W-:Y:S01]  /*6a90*/  FMUL R145, R145, R8.reuse ;  /* 0x0000000891917220 */ /* 0x084fe20000400000 */
[----:B------:R-:W-:Y:S01]  /*6aa0*/  ISETP.GE.AND P2, PT, R32, 0x9, PT ;  /* 0x000000092000780c */ /* 0x000fe20003f46270 */
[-C--:B------:R-:W-:Y:S01]  /*6ab0*/  FMUL R144, R144, R8.reuse ;  /* 0x0000000890907220 */ /* 0x080fe20000400000 */
[----:B------:R-:W-:Y:S01]  /*6ac0*/  ISETP.LT.OR P3, PT, R31, 0x1, !P1 ;  /* 0x000000011f00780c */ /* 0x000fe20004f61670 */
[-C--:B------:R-:W-:Y:S01]  /*6ad0*/  FMUL R143, R143, R8.reuse ;  /* 0x000000088f8f7220 */ /* 0x080fe20000400000 */
[C---:B------:R-:W-:Y:S01]  /*6ae0*/  ISETP.LT.OR P6, PT, R31.reuse, 0x2, !P1 ;  /* 0x000000021f00780c */ /* 0x040fe20004fc1670 */
[-C--:B------:R-:W-:Y:S01]  /*6af0*/  FMUL R142, R142, R8.reuse ;  /* 0x000000088e8e7220 */ /* 0x080fe20000400000 */
[----:B------:R-:W-:Y:S01]  /*6b00*/  ISETP.LT.OR P5, PT, R31, 0x1, !P2 ;  /* 0x000000011f00780c */ /* 0x000fe200057a1670 */
[-C--:B------:R-:W-:Y:S01]  /*6b10*/  FMUL R141, R141, R8.reuse ;  /* 0x000000088d8d7220 */ /* 0x080fe20000400000 */
[----:B------:R-:W-:Y:S01]  /*6b20*/  F2FP.SATFINITE.E4M3.F32.PACK_AB_MERGE_C R145, RZ, R145, RZ ;  /* 0x00000091ff91723e */ /* 0x000fe200048070ff */
[----:B------:R-:W-:Y:S01]  /*6b30*/  FMUL R140, R140, R8 ;  /* 0x000000088c8c7220 */ /* 0x000fe20000400000 */
[----:B------:R-:W-:Y:S01]  /*6b40*/  F2FP.SATFINITE.E4M3.F32.PACK_AB_MERGE_C R7, RZ, R144, RZ ;  /* 0x00000090ff07723e */ /* 0x000fe200048070ff */
[-C--:B------:R-:W-:Y:S01]  /*6b50*/  FMUL R139, R139, R8.reuse ;  /* 0x000000088b8b7220 */ /* 0x080fe20000400000 */
[----:B------:R-:W-:Y:S01]  /*6b60*/  F2FP.SATFINITE.E4M3.F32.PACK_AB_MERGE_C R143, RZ, R143, RZ ;  /* 0x0000008fff8f723e */ /* 0x000fe200048070ff */
[----:B------:R-:W-:Y:S01]  /*6b70*/  FMUL R138, R138, R8 ;  /* 0x000000088a8a7220 */ /* 0x000fe20000400000 */
[----:B------:R-:W-:Y:S01]  /*6b80*/  F2FP.SATFINITE.E4M3.F32.PACK_AB_MERGE_C R25, RZ, R142, RZ ;  /* 0x0000008eff19723e */ /* 0x000fe200048070ff */
[----:B------:R-:W-:Y:S01]  /*6b90*/  @!P3 STG.E.U8 desc[UR16][R16.64], R145 ;  /* 0x000000911000b986 */ /* 0x000fe2000c101110 */
[----:B------:R-:W-:Y:S01]  /*6ba0*/  ISETP.LT.OR P3, PT, R31, 0x2, !P2 ;  /* 0x000000021f00780c */ /* 0x000fe20005761670 */
[-C--:B------:R-:W-:Y:S01]  /*6bb0*/  FMUL R137, R137, R8.reuse ;  /* 0x0000000889897220 */ /* 0x080fe20000400000 */
[----:B------:R-:W-:Y:S01]  /*6bc0*/  F2FP.SATFINITE.E4M3.F32.PACK_AB_MERGE_C R141, RZ, R141, RZ ;  /* 0x0000008dff8d723e */ /* 0x000fe200048070ff */
[----:B------:R0:W-:Y:S01]  /*6bd0*/  @!P6 STG.E.U8 desc[UR16][R16.64+0x1], R7 ;  /* 0x000001071000e986 */ /* 0x0001e2000c101110 */
[C---:B------:R-:W-:Y:S01]  /*6be0*/  ISETP.LT.OR P6, PT, R31.reuse, 0x9, !P1 ;  /* 0x000000091f00780c */ /* 0x040fe20004fc1670 */
[-C--:B------:R-:W-:Y:S01]  /*6bf0*/  FMUL R136, R136, R8.reuse ;  /* 0x0000000888887220 */ /* 0x080fe20000400000 */
[----:B------:R-:W-:Y:S01]  /*6c00*/  F2FP.SATFINITE.E4M3.F32.PACK_AB_MERGE_C R139, RZ, R139, RZ ;  /* 0x0000008bff8b723e */ /* 0x000fe200048070ff */
[----:B------:R-:W-:Y:S01]  /*6c10*/  @!P5 STG.E.U8 desc[UR16][R14.64], R143 ;  /* 0x0000008f0e00d986 */ /* 0x000fe2000c101110 */
[----:B------:R-:W-:Y:S01]  /*6c20*/  ISETP.LT.OR P5, PT, R31, 0xa, !P1 ;  /* 0x0000000a1f00780c */ /* 0x000fe20004fa1670 */
[----:B------:R-:W-:Y:S01]  /*6c30*/  FMUL R135, R135, R8 ;  /* 0x0000000887877220 */ /* 0x000fe20000400000 */
[----:B------:R-:W-:Y:S01]  /*6c40*/  F2FP.SATFINITE.E4M3.F32.PACK_AB_MERGE_C R27, RZ, R138, RZ ;  /* 0x0000008aff1b723e */ /* 0x000fe200048070ff */
[-C--:B------:R-:W-:Y:S01]  /*6c50*/  FMUL R134, R134, R8.reuse ;  /* 0x0000000886867220 */ /* 0x080fe20000400000 */
[----:B------:R-:W-:Y:S01]  /*6c60*/  F2FP.SATFINITE.E4M3.F32.PACK_AB_MERGE_C R137, RZ, R137, RZ ;  /* 0x00000089ff89723e */ /* 0x000fe200048070ff */
[----:B------:R1:W-:Y:S01]  /*6c70*/  @!P3 STG.E.U8 desc[UR16][R14.64+0x1], R25 ;  /* 0x000001190e00b986 */ /* 0x0003e2000c101110 */
[----:B------:R-:W-:Y:S01]  /*6c80*/  ISETP.LT.OR P3, PT, R31, 0x9, !P2 ;  /* 0x000000091f00780c */ /* 0x000fe20005761670 */
[----:B------:R-:W-:Y:S01]  /*6c90*/  FMUL R133, R133, R8 ;  /* 0x0000000885857220 */ /* 0x000fe20000400000 */
[----:B0-----:R-:W-:Y:S01]  /*6ca0*/  F2FP.SATFINITE.E4M3.F32.PACK_AB_MERGE_C R7, RZ, R140, RZ ;  /* 0x0000008cff07723e */ /* 0x001fe200048070ff */
[----:B------:R-:W-:Y:S01]  /*6cb0*/  @!P6 STG.E.U8 desc[UR16][R16.64+0x8], R141 ;  /* 0x0000088d1000e986 */ /* 0x000fe2000c101110 */
[C---:B------:R-:W-:Y:S01]  /*6cc0*/  ISETP.LT.OR P6, PT, R31.reuse, 0xa, !P2 ;  /* 0x0000000a1f00780c */ /* 0x040fe200057c1670 */
[-C--:B------:R-:W-:Y:S01]  /*6cd0*/  FMUL R132, R132, R8.reuse ;  /* 0x0000000884847220 */ /* 0x080fe20000400000 */
[----:B------:R-:W-:Y:S01]  /*6ce0*/  F2FP.SATFINITE.E4M3.F32.PACK_AB_MERGE_C R135, RZ, R135, RZ ;  /* 0x00000087ff87723e */ /* 0x000fe200048070ff */
[----:B------:R0:W-:Y:S01]  /*6cf0*/  @!P5 STG.E.U8 desc[UR16][R16.64+0x9], R7 ;  /* 0x000009071000d986 */ /* 0x0001e2000c101110 */
[----:B------:R-:W-:Y:S01]  /*6d00*/  ISETP.LT.OR P5, PT, R31, 0x11, !P1 ;  /* 0x000000111f00780c */ /* 0x000fe20004fa1670 */
[-C--:B------:R-:W-:Y:S01]  /*6d10*/  FMUL R131, R131, R8.reuse ;  /* 0x0000000883837220 */ /* 0x080fe20000400000 */
[----:B------:R-:W-:Y:S01]  /*6d20*/  F2FP.SATFINITE.E4M3.F32.PACK_AB_MERGE_C R133, RZ, R133, RZ ;  /* 0x00000085ff85723e */ /* 0x000fe200048070ff */
[----:B------:R-:W-:Y:S01]  /*6d30*/  FMUL R130, R130, R8 ;  /* 0x0000000882827220 */ /* 0x000fe20000400000 */
[----:B-1----:R-:W-:Y:S01]  /*6d40*/  F2FP.SATFINITE.E4M3.F32.PACK_AB_MERGE_C R25, RZ, R134, RZ ;  /* 0x00000086ff19723e */ /* 0x002fe200048070ff */
[----:B------:R-:W-:Y:S01]  /*6d50*/  @!P3 STG.E.U8 desc[UR16][R14.64+0x8], R139 ;  /* 0x0000088b0e00b986 */ /* 0x000fe2000c101110 */
[----:B------:R-:W-:Y:S01]  /*6d60*/  ISETP.LT.OR P3, PT, R31, 0x12, !P1 ;  /* 0x000000121f00780c */ /* 0x000fe20004f61670 */
[-C--:B------:R-:W-:Y:S01]  /*6d70*/  FMUL R129, R129, R8.reuse ;  /* 0x0000000881817220 */ /* 0x080fe20000400000 */
[----:B------:R-:W-:Y:S01]  /*6d80*/  F2FP.SATFINITE.E4M3.F32.PACK_AB_MERGE_C R131, RZ, R131, RZ ;  /* 0x00000083ff83723e */ /* 0x000fe200048070ff */
[----:B------:R1:W-:Y:S01]  /*6d90*/  @!P6 STG.E.U8 desc[UR16][R14.64+0x9], R27 ;  /* 0x0000091b0e00e986 */ /* 0x0003e2000c101110 */
[C---:B------:R-:W-:Y:S01]  /*6da0*/  ISETP.LT.OR P6, PT, R31.reuse, 0x11, !P2 ;  /* 0x000000111f00780c */ /* 0x040fe200057c1670 */
[----:B------:R-:W-:Y:S01]  /*6db0*/  FMUL R128, R128, R8 ;  /* 0x0000000880807220 */ /* 0x000fe20000400000 */
[----:B0-----:R-:W-:Y:S01]  /*6dc0*/  F2FP.SATFINITE.E4M3.F32.PACK_AB_MERGE_C R7, RZ, R136, RZ ;  /* 0x00000088ff07723e */ /* 0x001fe200048070ff */
[----:B------:R-:W-:Y:S01]  /*6dd0*/  @!P5 STG.E.U8 desc[UR16][R16.64+0x10], R137 ;  /* 0x000010891000d986 */ /* 0x000fe2000c101110 */
[----:B------:R-:W-:Y:S01]  /*6de0*/  ISETP.LT.OR P5, PT, R31, 0x12, !P2 ;  /* 0x000000121f00780c */ /* 0x000fe200057a1670 */
[-C--:B------:R-:W-:Y:S01]  /*6df0*/  FMUL R127, R127, R8.reuse ;  /* 0x000000087f7f7220 */ /* 0x080fe20000400000 */
[----:B------:R-:W-:Y:S01]  /*6e00*/  F2FP.SATFINITE.E4M3.F32.PACK_AB_MERGE_C R129, RZ, R129, RZ ;  /* 0x00000081ff81723e */ /* 0x000fe200048070ff */
[-C--:B------:R-:W-:Y:S01]  /*6e10*/  FMUL R126, R126, R8.reuse ;  /* 0x000000087e7e7220 */ /* 0x080fe20000400000 */
[-C--:B------:R-:W-:Y:S01]  /*6e20*/  FMUL R125, R125, R8.reuse ;  /* 0x000000087d7d7220 */ /* 0x080fe20000400000 */
[----:B------:R0:W-:Y:S01]  /*6e30*/  @!P3 STG.E.U8 desc[UR16][R16.64+0x11], R7 ;  /* 0x000011071000b986 */ /* 0x0001e2000c101110 */
[C---:B------:R-:W-:Y:S01]  /*6e40*/  ISETP.LT.OR P3, PT, R31.reuse, 0x19, !P1 ;  /* 0x000000191f00780c */ /* 0x040fe20004f61670 */
[----:B------:R-:W-:Y:S01]  /*6e50*/  FMUL R124, R124, R8 ;  /* 0x000000087c7c7220 */ /* 0x000fe20000400000 */
[----:B-1----:R-:W-:Y:S01]  /*6e60*/  F2FP.SATFINITE.E4M3.F32.PACK_AB_MERGE_C R27, RZ, R132, RZ ;  /* 0x00000084ff1b723e */ /* 0x002fe200048070ff */
[----:B------:R-:W-:Y:S01]  /*6e70*/  @!P6 STG.E.U8 desc[UR16][R14.64+0x10], R135 ;  /* 0x000010870e00e986 */ /* 0x000fe2000c101110 */
[----:B------:R-:W-:Y:S01]  /*6e80*/  ISETP.LT.OR P6, PT, R31, 0x1a, !P1 ;  /* 0x0000001a1f00780c */ /* 0x000fe20004fc1670 */
[-C--:B------:R-:W-:Y:S01]  /*6e90*/  FMUL R123, R123, R8.reuse ;  /* 0x000000087b7b7220 */ /* 0x080fe20000400000 */
[----:B------:R-:W-:Y:S01]  /*6ea0*/  F2FP.SATFINITE.E4M3.F32.PACK_AB_MERGE_C R127, RZ, R127, RZ ;  /* 0x0000007fff7f723e */ /* 0x000fe200048070ff */
[----:B------:R1:W-:Y:S01]  /*6eb0*/  @!P5 STG.E.U8 desc[UR16][R14.64+0x11], R25 ;  /* 0x000011190e00d986 */ /* 0x0003e2000c101110 */
[----:B------:R-:W-:Y:S01]  /*6ec0*/  ISETP.LT.OR P5, PT, R31, 0x19, !P2 ;  /* 0x000000191f00780c */ /* 0x000fe200057a1670 */
[-C--:B------:R-:W-:Y:S01]  /*6ed0*/  FMUL R122, R122, R8.reuse ;  /* 0x000000087a7a7220 */ /* 0x080fe20000400000 */
[----:B------:R-:W-:Y:S01]  /*6ee0*/  F2FP.SATFINITE.E4M3.F32.PACK_AB_MERGE_C R125, RZ, R125, RZ ;  /* 0x0000007dff7d723e */ /* 0x000fe200048070ff */
        /* <DEDUP_REMOVED lines=8> */
[----:B------:R-:W-:Y:S01]  /*6f70*/  FMUL R119, R119, R8 ;  /* 0x0000000877777220 */ /* 0x000fe20000400000 */
[----:B-1----:R-:W-:Y:S01]  /*6f80*/  F2FP.SATFINITE.E4M3.F32.PACK_AB_MERGE_C R25, RZ, R128, RZ ;  /* 0x00000080ff19723e */ /* 0x002fe200048070ff */
[----:B------:R-:W-:Y:S01]  /*6f90*/  @!P5 STG.E.U8 desc[UR16][R14.64+0x18], R131 ;  /* 0x000018830e00d986 */ /* 0x000fe2000c101110 */
[----:B------:R-:W-:Y:S01]  /*6fa0*/  ISETP.LT.OR P5, PT, R31, 0x22, !P1 ;  /* 0x000000221f00780c */ /* 0x000fe20004fa1670 */
[-C--:B------:R-:W-:Y:S01]  /*6fb0*/  FMUL R118, R118, R8.reuse ;  /* 0x0000000876767220 */ /* 0x080fe20000400000 */
[----:B------:R-:W-:Y:S01]  /*6fc0*/  F2FP.SATFINITE.E4M3.F32.PACK_AB_MERGE_C R121, RZ, R121, RZ ;  /* 0x00000079ff79723e */ /* 0x000fe200048070ff */
[-C--:B------:R-:W-:Y:S01]  /*6fd0*/  FMUL R117, R117, R8.reuse ;  /* 0x0000000875757220 */ /* 0x080fe20000400000 */
[----:B------:R-:W-:Y:S01]  /*6fe0*/  F2FP.SATFINITE.E4M3.F32.PACK_AB_MERGE_C R119, RZ, R119, RZ ;  /* 0x00000077ff77723e */ /* 0x000fe200048070ff */
[----:B------:R1:W-:Y:S01]  /*6ff0*/  @!P3 STG.E.U8 desc[UR16][R14.64+0x19], R7 ;  /* 0x000019070e00b986 */ /* 0x0003e2000c101110 */
[C---:B------:R-:W-:Y:S01]  /*7000*/  ISETP.LT.OR P3, PT, R31.reuse, 0x21, !P2 ;  /* 0x000000211f00780c */ /* 0x040fe20005761670 */
        /* <DEDUP_REMOVED lines=9> */
[----:B------:R-:W-:Y:S01]  /*70a0*/  FMUL R113, R113, R8 ;  /* 0x0000000871717220 */ /* 0x000fe20000400000 */
[----:B-1----:R-:W-:Y:S01]  /*70b0*/  F2FP.SATFINITE.E4M3.F32.PACK_AB_MERGE_C R7, RZ, R124, RZ ;  /* 0x0000007cff07723e */ /* 0x002fe200048070ff */
[-C--:B------:R-:W-:Y:S01]  /*70c0*/  FMUL R112, R112, R8.reuse ;  /* 0x0000000870707220 */ /* 0x080fe20000400000 */
        /* <DEDUP_REMOVED lines=29> */
[----:B------:R-:W-:Y:S01]  /*72a0*/  ISETP.LT.OR P3, PT, R31, 0x32, !P2 ;  /* 0x000000321f00780c */ /* 0x000fe20005761670 */
[-C--:B------:R-:W-:Y:S01]  /*72b0*/  FMUL R103, R103, R8.reuse ;  /* 0x0000000867677220 */ /* 0x080fe20000400000 */
[----:B------:R-:W-:Y:S01]  /*72c0*/  F2FP.SATFINITE.E4M3.F32.PACK_AB_MERGE_C R105, RZ, R105, RZ ;  /* 0x00000069ff69723e */ /* 0x000fe200048070ff */
[----:B------:R0:W-:Y:S01]  /*72d0*/  @!P6 STG.E.U8 desc[UR16][R16.64+0x31], R27 ;  /* 0x0000311b1000e986 */ /* 0x0001e2000c101110 */
[C---:B------:R-:W-:Y:S01]  /*72e0*/  ISETP.LT.OR P6, PT, R31.reuse, 0x39, !P1 ;  /* 0x000000391f00780c */ /* 0x040fe20004fc1670 */
[-C--:B------:R-:W-:Y:S01]  /*72f0*/  FMUL R102, R102, R8.reuse ;  /* 0x0000000866667220 */ /* 0x080fe20000400000 */
[C---:B------:R-:W-:Y:S01]  /*7300*/  ISETP.LT.OR P1, PT, R31.reuse, 0x3a, !P1 ;  /* 0x0000003a1f00780c */ /* 0x040fe20004f21670 */
[----:B------:R-:W-:Y:S01]  /*7310*/  @!P5 STG.E.U8 desc[UR16][R14.64+0x30], R119 ;  /* 0x000030770e00d986 */ /* 0x000fe2000c101110 */
[C---:B------:R-:W-:Y:S01]  /*7320*/  ISETP.LT.OR P5, PT, R31.reuse, 0x39, !P2 ;  /* 0x000000391f00780c */ /* 0x040fe200057a1670 */
[-C--:B------:R-:W-:Y:S01]  /*7330*/  FMUL R100, R100, R8.reuse ;  /* 0x0000000864647220 */ /* 0x080fe20000400000 */
[----:B------:R-:W-:Y:S01]  /*7340*/  ISETP.LT.OR P2, PT, R31, 0x3a, !P2 ;  /* 0x0000003a1f00780c */ /* 0x000fe20005741670 */
[----:B------:R-:W-:Y:S01]  /*7350*/  FMUL R101, R101, R8 ;  /* 0x0000000865657220 */ /* 0x000fe20000400000 */
[----:B-1----:R-:W-:Y:S01]  /*7360*/  F2FP.SATFINITE.E4M3.F32.PACK_AB_MERGE_C R25, RZ, R116, RZ ;  /* 0x00000074ff19723e */ /* 0x002fe200048070ff */
[----:B------:R1:W-:Y:S01]  /*7370*/  @!P3 STG.E.U8 desc[UR16][R14.64+0x31], R7 ;  /* 0x000031070e00b986 */ /* 0x0003e2000c101110 */
[C---:B------:R-:W-:Y:S01]  /*7380*/  ISETP.GE.AND P3, PT, R32.reuse, 0x89, PT ;  /* 0x000000892000780c */ /* 0x040fe20003f66270 */
[----:B------:R-:W-:Y:S01]  /*7390*/  FMUL R99, R99, R8 ;  /* 0x0000000863637220 */ /* 0x000fe20000400000 */
[----:B0-----:R-:W-:Y:S01]  /*73a0*/  F2FP.SATFINITE.E4M3.F32.PACK_AB_MERGE_C R27, RZ, R114, RZ ;  /* 0x00000072ff1b723e */ /* 0x001fe200048070ff */
[----:B------:R-:W-:Y:S01]  /*73b0*/  @!P6 STG.E.U8 desc[UR16][R16.64+0x38], R117 ;  /* 0x000038751000e986 */ /* 0x000fe2000c101110 */
[----:B------:R-:W-:Y:S01]  /*73c0*/  ISETP.GE.AND P6, PT, R32, 0x81, PT ;  /* 0x000000812000780c */ /* 0x000fe20003fc6270 */
[-C--:B------:R-:W-:Y:S01]  /*73d0*/  FMUL R98, R98, R8.reuse ;  /* 0x0000000862627220 */ /* 0x080fe20000400000 */
[----:B------:R-:W-:Y:S01]  /*73e0*/  F2FP.SATFINITE.E4M3.F32.PACK_AB_MERGE_C R103, RZ, R103, RZ ;  /* 0x00000067ff67723e */ /* 0x000fe200048070ff */
[----:B------:R0:W-:Y:S01]  /*73f0*/  @!P1 STG.E.U8 desc[UR16][R16.64+0x39], R25 ;  /* 0x0000391910009986 */ /* 0x0001e2000c101110 */
[----:B------:R-:W-:Y:S01]  /*7400*/  ISETP.LT.OR P1, PT, R31, 0x1, !P6 ;  /* 0x000000011f00780c */ /* 0x000fe20007721670 */
[-C--:B------:R-:W-:Y:S01]  /*7410*/  FMUL R97, R97, R8.reuse ;  /* 0x0000000861617220 */ /* 0x080fe20000400000 */
[----:B------:R-:W-:Y:S01]  /*7420*/  F2FP.SATFINITE.E4M3.F32.PACK_AB_MERGE_C R101, RZ, R101, RZ ;  /* 0x00000065ff65723e */ /* 0x000fe200048070ff */
[----:B------:R-:W-:Y:S01]  /*7430*/  @!P2 STG.E.U8 desc[UR16][R14.64+0x39], R27 ;  /* 0x0000391b0e00a986 */ /* 0x000fe2000c101110 */
[C---:B------:R-:W-:Y:S01]  /*7440*/  ISETP.LT.OR P2, PT, R31.reuse, 0x2, !P6 ;  /* 0x000000021f00780c */ /* 0x040fe20007741670 */
[----:B------:R-:W-:Y:S01]  /*7450*/  FMUL R96, R96, R8 ;  /* 0x0000000860607220 */ /* 0x000fe20000400000 */
[----:B-1----:R-:W-:Y:S01]  /*7460*/  F2FP.SATFINITE.E4M3.F32.PACK_AB_MERGE_C R7, RZ, R112, RZ ;  /* 0x00000070ff07723e */ /* 0x002fe200048070ff */
        /* <DEDUP_REMOVED lines=45> */
[----:B------:R-:W-:Y:S01]  /*7740*/  FMUL R20, R20, R8 ;  /* 0x0000000814147220 */ /* 0x000fe20000400000 */
[----:B------:R-:W-:-:S03]  /*7750*/  F2FP.SATFINITE.E4M3.F32.PACK_AB_MERGE_C R19, RZ, R19, RZ ;  /* 0x00000013ff13723e */ /* 0x000fc600048070ff */
[----:B------:R-:W-:Y:S02]  /*7760*/  F2FP.SATFINITE.E4M3.F32.PACK_AB_MERGE_C R21, RZ, R21, RZ ;  /* 0x00000015ff15723e */ /* 0x000fe400048070ff */
[----:B-1----:R-:W-:Y:S01]  /*7770*/  F2FP.SATFINITE.E4M3.F32.PACK_AB_MERGE_C R7, RZ, R100, RZ ;  /* 0x00000064ff07723e */ /* 0x002fe200048070ff */
[----:B------:R0:W-:Y:S01]  /*7780*/  @!P2 STG.E.U8 desc[UR16][R12.64+0x11], R15 ;  /* 0x0000110f0c00a986 */ /* 0x0001e2000c101110 */
[----:B------:R-:W-:-:S03]  /*7790*/  ISETP.LT.OR P2, PT, R31, 0x1a, !P6 ;  /* 0x0000001a1f00780c */ /* 0x000fc60007741670 */
[----:B------:R-:W-:Y:S01]  /*77a0*/  @!P1 STG.E.U8 desc[UR16][R10.64+0x10], R103 ;  /* 0x000010670a009986 */ /* 0x000fe2000c101110 */
[----:B------:R-:W-:-:S03]  /*77b0*/  ISETP.LT.OR P1, PT, R31, 0x19, !P6 ;  /* 0x000000191f00780c */ /* 0x000fc60007721670 */
[----:B------:R1:W-:Y:S01]  /*77c0*/  @!P5 STG.E.U8 desc[UR16][R10.64+0x11], R17 ;  /* 0x000011110a00d986 */ /* 0x0003e2000c101110 */
[----:B------:R-:W-:Y:S02]  /*77d0*/  ISETP.LT.OR P5, PT, R31, 0x19, !P3 ;  /* 0x000000191f00780c */ /* 0x000fe40005fa1670 */
[----:B0-----:R-:W-:-:S03]  /*77e0*/  F2FP.SATFINITE.E4M3.F32.PACK_AB_MERGE_C R15, RZ, R98, RZ ;  /* 0x00000062ff0f723e */ /* 0x001fc600048070ff */
[----:B------:R0:W-:Y:S01]  /*77f0*/  @!P2 STG.E.U8 desc[UR16][R12.64+0x19], R7 ;  /* 0x000019070c00a986 */ /* 0x0001e2000c101110 */
[----:B------:R-:W-:-:S03]  /*7800*/  ISETP.LT.OR P2, PT, R31, 0x1a, !P3 ;  /* 0x0000001a1f00780c */ /* 0x000fc60005f41670 */
[----:B------:R-:W-:Y:S01]  /*7810*/  @!P1 STG.E.U8 desc[UR16][R12.64+0x18], R101 ;  /* 0x000018650c009986 */ /* 0x000fe2000c101110 */
[C---:B------:R-:W-:Y:S02]  /*7820*/  ISETP.LT.OR P1, PT, R31.reuse, 0x21, !P6 ;  /* 0x000000211f00780c */ /* 0x040fe40007721670 */
[----:B-1----:R-:W-:Y:S01]  /*7830*/  F2FP.SATFINITE.E4M3.F32.PACK_AB_MERGE_C R17, RZ, R96, RZ ;  /* 0x00000060ff11723e */ /* 0x002fe200048070ff */
[----:B------:R-:W-:Y:S01]  /*7840*/  @!P5 STG.E.U8 desc[UR16][R10.64+0x18], R99 ;  /* 0x000018630a00d986 */ /* 0x000fe2000c101110 */
[----:B------:R-:W-:Y:S02]  /*7850*/  ISETP.LT.OR P5, PT, R31, 0x22, !P6 ;  /* 0x000000221f00780c */ /* 0x000fe400077a1670 */
[----:B0-----:R-:W-:-:S03]  /*7860*/  F2FP.SATFINITE.E4M3.F32.PACK_AB_MERGE_C R7, RZ, R94, RZ ;  /* 0x0000005eff07723e */ /* 0x001fc600048070ff */
        /* <DEDUP_REMOVED lines=21> */
[----:B0-----:R-:W-:-:S07]  /*79c0*/  F2FP.SATFINITE.E4M3.F32.PACK_AB_MERGE_C R15, RZ, R18, RZ ;  /* 0x00000012ff0f723e */ /* 0x001fce00048070ff */
[----:B------:R-:W-:Y:S01]  /*79d0*/  @!P1 STG.E.U8 desc[UR16][R12.64+0x30], R89 ;  /* 0x000030590c009986 */ /* 0x000fe2000c101110 */
[C---:B------:R-:W-:Y:S02]  /*79e0*/  ISETP.LT.OR P1, PT, R31.reuse, 0x39, !P6 ;  /* 0x000000391f00780c */ /* 0x040fe40007721670 */
[C---:B------:R-:W-:Y:S01]  /*79f0*/  ISETP.LT.OR P6, PT, R31.reuse, 0x3a, !P6 ;  /* 0x0000003a1f00780c */ /* 0x040fe200077c1670 */
[----:B------:R0:W-:Y:S01]  /*7a00*/  @!P5 STG.E.U8 desc[UR16][R12.64+0x31], R7 ;  /* 0x000031070c00d986 */ /* 0x0001e2000c101110 */
[C---:B------:R-:W-:Y:S02]  /*7a10*/  ISETP.LT.OR P5, PT, R31.reuse, 0x32, !P3 ;  /* 0x000000321f00780c */ /* 0x040fe40005fa1670 */
[----:B-1----:R-:W-:Y:S01]  /*7a20*/  F2FP.SATFINITE.E4M3.F32.PACK_AB_MERGE_C R17, RZ, R20, RZ ;  /* 0x00000014ff11723e */ /* 0x002fe200048070ff */
[----:B------:R1:W-:Y:S01]  /*7a30*/  @!P2 STG.E.U8 desc[UR16][R10.64+0x30], R23 ;  /* 0x000030170a00a986 */ /* 0x0003e2000c101110 */
[C---:B------:R-:W-:Y:S02]  /*7a40*/  ISETP.LT.OR P2, PT, R31.reuse, 0x39, !P3 ;  /* 0x000000391f00780c */ /* 0x040fe40005f41670 */
[----:B------:R-:W-:-:S02]  /*7a50*/  ISETP.LT.OR P3, PT, R31, 0x3a, !P3 ;  /* 0x0000003a1f00780c */ /* 0x000fc40005f61670 */
[----:B0-----:R-:W-:-:S05]  /*7a60*/  F2FP.SATFINITE.E4M3.F32.PACK_AB_MERGE_C R7, RZ, R22, RZ ;  /* 0x00000016ff07723e */ /* 0x001fca00048070ff */
[----:B------:R1:W-:Y:S04]  /*7a70*/  @!P5 STG.E.U8 desc[UR16][R10.64+0x31], R7 ;  /* 0x000031070a00d986 */ /* 0x0003e8000c101110 */
[----:B------:R1:W-:Y:S04]  /*7a80*/  @!P1 STG.E.U8 desc[UR16][R12.64+0x38], R19 ;  /* 0x000038130c009986 */ /* 0x0003e8000c101110 */
[----:B------:R1:W-:Y:S04]  /*7a90*/  @!P6 STG.E.U8 desc[UR16][R12.64+0x39], R15 ;  /* 0x0000390f0c00e986 */ /* 0x0003e8000c101110 */
[----:B------:R1:W-:Y:S04]  /*7aa0*/  @!P2 STG.E.U8 desc[UR16][R10.64+0x38], R21 ;  /* 0x000038150a00a986 */ /* 0x0003e8000c101110 */
[----:B------:R1:W-:Y:S02]  /*7ab0*/  @!P3 STG.E.U8 desc[UR16][R10.64+0x39], R17 ;  /* 0x000039110a00b986 */ /* 0x0003e4000c101110 */
.L_x_168:
[----:B------:R-:W-:Y:S05]  /*7ac0*/  BSYNC B0 ;  /* 0x0000000000007941 */ /* 0x000fea0003800000 */
.L_x_38:
[----:B------:R-:W-:Y:S01]  /*7ad0*/  ULDC UR6, c[0x0][0xc] ;  /* 0x0000030000067ab9 */ /* 0x000fe20000000800 */
[----:B------:R-:W-:Y:S01]  /*7ae0*/  ULDC UR7, c[0x0][0x10] ;  /* 0x0000040000077ab9 */ /* 0x000fe20000000800 */
[----:B01-34-:R-:W0:Y:S01]  /*7af0*/  LDC R7, c[0x0][0x14] ;  /* 0x00000500ff077b82 */ /* 0x01be220000000800 */
[----:B------:R-:W-:Y:S01]  /*7b00*/  UIMAD.WIDE.U32 UR6, UR6, UR7, URZ ;  /* 0x00000007060672a5 */ /* 0x000fe2000f8e003f */
[----:B------:R-:W-:Y:S02]  /*7b10*/  IMAD.MOV.U32 R10, RZ, RZ, -0x1 ;  /* 0xffffffffff0a7424 */ /* 0x000fe400078e00ff */
[----:B------:R-:W-:-:S03]  /*7b20*/  IMAD.MOV.U32 R6, RZ, RZ, -0x1 ;  /* 0xffffffffff067424 */ /* 0x000fc600078e00ff */
[----:B0-----:R-:W-:-:S04]  /*7b30*/  IMAD.WIDE.U32 R2, R7, UR6, R2 ;  /* 0x0000000607027c25 */ /* 0x001fc8000f8e0002 */
[----:B------:R-:W-:Y:S01]  /*7b40*/  IMAD R7, R7, UR7, RZ ;  /* 0x0000000707077c24 */ /* 0x000fe2000f8e02ff */
[----:B------:R-:W-:Y:S02]  /*7b50*/  ULDC.64 UR6, c[0x0][0x650] ;  /* 0x0001940000067ab9 */ /* 0x000fe40000000a00 */
[----:B------:R-:W-:Y:S01]  /*7b60*/  ISETP.GE.U32.AND P1, PT, R2, UR6, PT ;  /* 0x0000000602007c0c */ /* 0x000fe2000bf26070 */
[--C-:B------:R-:W-:Y:S01]  /*7b70*/  IMAD.IADD R3, R3, 0x1, R7.reuse ;  /* 0x0000000103037824 */ /* 0x100fe200078e0207 */
[----:B------:R-:W-:-:S04]  /*7b80*/  PRMT R7, RZ, 0x7610, R7 ;  /* 0x00007610ff077816 */ /* 0x000fc80000000007 */
[----:B------:R-:W-:-:S13]  /*7b90*/  ISETP.GE.U32.AND.EX P1, PT, R3, UR7, PT, P1 ;  /* 0x0000000703007c0c */ /* 0x000fda000bf26110 */
[----:B------:R-:W-:Y:S05]  /*7ba0*/  @P1 BRA `(.L_x_169) ;  /* 0x0000000400601947 */ /* 0x000fea0003800000 */
[----:B------:R-:W0:Y:S01]  /*7bb0*/  S2R R20, SR_CTAID.X ;  /* 0x0000000000147919 */ /* 0x000e220000002500 */
[----:B------:R-:W1:Y:S01]  /*7bc0*/  LDC.64 R14, c[0x0][0x628] ;  /* 0x00018a00ff0e7b82 */ /* 0x000e620000000a00 */
[----:B------:R-:W-:Y:S01]  /*7bd0*/  ULDC UR6, c[0x0][0x150] ;  /* 0x0000540000067ab9 */ /* 0x000fe20000000800 */
[----:B-----5:R-:W-:Y:S01]  /*7be0*/  IMAD.MOV.U32 R12, RZ, RZ, R2 ;  /* 0x000000ffff0c7224 */ /* 0x020fe200078e0002 */
[----:B------:R-:W3:Y:S01]  /*7bf0*/  S2R R22, SR_CTAID.Y ;  /* 0x0000000000167919 */ /* 0x000ee20000002600 */
[----:B------:R-:W-:-:S04]  /*7c00*/  IMAD.MOV.U32 R13, RZ, RZ, R3 ;  /* 0x000000ffff0d7224 */ /* 0x000fc800078e0003 */
[----:B------:R-:W4:Y:S08]  /*7c10*/  LDC R23, c[0x0][0x144] ;  /* 0x00005100ff177b82 */ /* 0x000f300000000800 */
[----:B--2---:R-:W2:Y:S08]  /*7c20*/  LDC R16, c[0x0][0x630] ;  /* 0x00018c00ff107b82 */ /* 0x004eb00000000800 */
[----:B------:R-:W2:Y:S01]  /*7c30*/  LDC.64 R18, c[0x0][0x620] ;  /* 0x00018800ff127b82 */ /* 0x000ea20000000a00 */
[----:B-1----:R-:W-:-:S04]  /*7c40*/  ISETP.NE.U32.AND P1, PT, R14, RZ, PT ;  /* 0x000000ff0e00720c */ /* 0x002fc80003f25070 */
[----:B------:R-:W-:Y:S02]  /*7c50*/  ISETP.NE.AND.EX P1, PT, R15, RZ, PT, P1 ;  /* 0x000000ff0f00720c */ /* 0x000fe40003f25310 */
[----:B0-----:R-:W-:-:S05]  /*7c60*/  I2FP.F32.U32 R6, R20 ;  /* 0x0000001400067245 */ /* 0x001fca0000201000 */
[----:B------:R-:W-:-:S04]  /*7c70*/  FMUL R6, R6, UR6 ;  /* 0x0000000606067c20 */ /* 0x000fc80008400000 */
[----:B------:R0:W1:Y:S02]  /*7c80*/  F2I.U32.TRUNC.NTZ R21, R6 ;  /* 0x0000000600157305 */ /* 0x000064000020f000 */
[----:B---34-:R-:W-:Y:S05]  /*7c90*/  @!P1 BRA `(.L_x_170) ;  /* 0x0000000000289947 */ /* 0x018fea0003800000 */
[----:B------:R-:W3:Y:S02]  /*7ca0*/  LDC R7, c[0x0][0x634] ;  /* 0x00018d00ff077b82 */ /* 0x000ee40000000800 */
[----:B---3--:R-:W-:-:S05]  /*7cb0*/  IADD3 R13, P1, R2, R7, RZ ;  /* 0x00000007020d7210 */ /* 0x008fca0007f3e0ff */
[----:B------:R-:W-:-:S04]  /*7cc0*/  IMAD.X R17, RZ, RZ, R3, P1 ;  /* 0x000000ffff117224 */ /* 0x000fc800008e0603 */
[----:B0-----:R-:W-:-:S04]  /*7cd0*/  IMAD.WIDE.U32 R6, R17, R14, RZ ;  /* 0x0000000e11067225 */ /* 0x001fc800078e00ff */
[----:B------:R-:W-:-:S04]  /*7ce0*/  IMAD.WIDE.U32 R10, P1, R13, R15, R6 ;  /* 0x0000000f0d0a7225 */ /* 0x000fc80007820006 */
[----:B------:R-:W-:-:S04]  /*7cf0*/  IMAD.WIDE.U32 R6, R13, R14, RZ ;  /* 0x0000000e0d067225 */ /* 0x000fc800078e00ff */
[----:B------:R-:W-:Y:S01]  /*7d00*/  IMAD.X R13, RZ, RZ, RZ, P1 ;  /* 0x000000ffff0d7224 */ /* 0x000fe200008e06ff */
[----:B------:R-:W-:Y:S01]  /*7d10*/  IADD3 RZ, P1, R7, R10, RZ ;  /* 0x0000000a07ff7210 */ /* 0x000fe20007f3e0ff */
[----:B------:R-:W-:-:S04]  /*7d20*/  IMAD.MOV.U32 R12, RZ, RZ, R11 ;  /* 0x000000ffff0c7224 */ /* 0x000fc800078e000b */
[----:B------:R-:W-:-:S08]  /*7d30*/  IMAD.WIDE.U32.X R12, R17, R15, R12, P1 ;  /* 0x0000000f110c7225 */ /* 0x000fd000008e040c */
.L_x_170:
[----:B------:R-:W3:Y:S01]  /*7d40*/  LDC.64 R28, c[0x0][0x640] ;  /* 0x00019000ff1c7b82 */ /* 0x000ee20000000a00 */
[-C--:B--2---:R-:W-:Y:S01]  /*7d50*/  SHF.R.U64 R17, R12, R16.reuse, R13 ;  /* 0x000000100c117219 */ /* 0x084fe2000000120d */
[----:B-1----:R-:W-:Y:S01]  /*7d60*/  IMAD.MOV R21, RZ, RZ, -R21 ;  /* 0x000000ffff157224 */ /* 0x002fe200078e0a15 */
[----:B0-----:R-:W-:Y:S01]  /*7d70*/  SHF.R.U32.HI R6, RZ, R16, R13 ;  /* 0x00000010ff067219 */ /* 0x001fe2000001160d */
[----:B------:R-:W-:Y:S01]  /*7d80*/  ULDC UR6, c[0x0][0x154] ;  /* 0x0000550000067ab9 */ /* 0x000fe20000000800 */
[----:B------:R-:W-:Y:S01]  /*7d90*/  IADD3 R11, P1, RZ, -R17, RZ ;  /* 0x80000011ff0b7210 */ /* 0x000fe20007f3e0ff */
[----:B------:R-:W-:Y:S02]  /*7da0*/  IMAD R23, R23, R21, R20 ;  /* 0x0000001517177224 */ /* 0x000fe400078e0214 */
[----:B------:R-:W0:Y:S01]  /*7db0*/  LDC R12, c[0x0][0x618] ;  /* 0x00018600ff0c7b82 */ /* 0x000e220000000800 */
[----:B------:R-:W-:Y:S02]  /*7dc0*/  IMAD.MOV.U32 R13, RZ, RZ, 0x1 ;  /* 0x00000001ff0d7424 */ /* 0x000fe400078e00ff */
[----:B------:R-:W-:-:S04]  /*7dd0*/  IMAD.X R7, RZ, RZ, ~R6, P1 ;  /* 0x000000ffff077224 */ /* 0x000fc800008e0e06 */
[-C--:B------:R-:W-:Y:S01]  /*7de0*/  IMAD R10, R7, R18.reuse, RZ ;  /* 0x00000012070a7224 */ /* 0x080fe200078e02ff */
[----:B------:R-:W1:Y:S01]  /*7df0*/  LDC R24, c[0x0][0x608] ;  /* 0x00018200ff187b82 */ /* 0x000e620000000800 */
[----:B------:R-:W-:-:S04]  /*7e00*/  IMAD.WIDE.U32 R6, R11, R18, R2 ;  /* 0x000000120b067225 */ /* 0x000fc800078e0002 */
[----:B------:R-:W-:Y:S01]  /*7e10*/  IMAD R11, R11, R19, R10 ;  /* 0x000000130b0b7224 */ /* 0x000fe200078e020a */
[----:B------:R-:W-:Y:S02]  /*7e20*/  I2FP.F32.U32 R10, R22 ;  /* 0x00000016000a7245 */ /* 0x000fe40000201000 */
[----:B------:R-:W2:Y:S01]  /*7e30*/  LDC R26, c[0x0][0x658] ;  /* 0x00019600ff1a7b82 */ /* 0x000ea20000000800 */
[----:B------:R-:W-:Y:S01]  /*7e40*/  IMAD.IADD R7, R7, 0x1, R11 ;  /* 0x0000000107077824 */ /* 0x000fe200078e020b */
[----:B---3--:R-:W-:Y:S01]  /*7e50*/  ISETP.NE.U32.AND P1, PT, R28, RZ, PT ;  /* 0x000000ff1c00720c */ /* 0x008fe20003f25070 */
[----:B------:R-:W-:Y:S01]  /*7e60*/  FMUL R10, R10, UR6 ;  /* 0x000000060a0a7c20 */ /* 0x000fe20008400000 */
[----:B------:R-:W-:Y:S02]  /*7e70*/  IMAD.MOV.U32 R11, RZ, RZ, -0x1 ;  /* 0xffffffffff0b7424 */ /* 0x000fe400078e00ff */
[----:B------:R-:W-:Y:S01]  /*7e80*/  ISETP.NE.AND.EX P1, PT, R29, RZ, PT, P1 ;  /* 0x000000ff1d00720c */ /* 0x000fe20003f25310 */
[----:B------:R3:W4:Y:S01]  /*7e90*/  F2I.U32.TRUNC.NTZ R19, R10 ;  /* 0x0000000a00137305 */ /* 0x000722000020f000 */
[----:B------:R-:W3:Y:S01]  /*7ea0*/  LDC R21, c[0x0][0x148] ;  /* 0x00005200ff157b82 */ /* 0x000ee20000000800 */
[----:B0-----:R-:W-:-:S02]  /*7eb0*/  SHF.R.U64 R16, R6, R12, R7 ;  /* 0x0000000c06107219 */ /* 0x001fc40000001207 */
[----:B------:R-:W-:-:S05]  /*7ec0*/  SHF.R.U32.HI R7, RZ, R12, R7 ;  /* 0x0000000cff077219 */ /* 0x000fca0000011607 */
[----:B------:R-:W0:Y:S01]  /*7ed0*/  LDC R20, c[0x0][0x600] ;  /* 0x00018000ff147b82 */ /* 0x000e220000000800 */
[-CC-:B-1----:R-:W-:Y:S02]  /*7ee0*/  SHF.R.U64 R14, R16, R24.reuse, R7.reuse ;  /* 0x00000018100e7219 */ /* 0x182fe40000001207 */
[----:B------:R-:W-:-:S05]  /*7ef0*/  SHF.R.U32.HI R7, RZ, R24, R7 ;  /* 0x00000018ff077219 */ /* 0x000fca0000011607 */
[----:B------:R-:W1:Y:S01]  /*7f00*/  LDC R27, c[0x0][0x648] ;  /* 0x00019200ff1b7b82 */ /* 0x000e620000000800 */
[-CC-:B--2---:R-:W-:Y:S02]  /*7f10*/  SHF.R.U64 R18, R14, R26.reuse, R7.reuse ;  /* 0x0000001a0e127219 */ /* 0x184fe40000001207 */
[-C--:B------:R-:W-:Y:S02]  /*7f20*/  SHF.L.U32 R11, R11, R26.reuse, RZ ;  /* 0x0000001a0b0b7219 */ /* 0x080fe400000006ff */
[-C--:B------:R-:W-:Y:S01]  /*7f30*/  SHF.R.U32.HI R7, RZ, R26.reuse, R7 ;  /* 0x0000001aff077219 */ /* 0x080fe20000011607 */
[----:B------:R-:W-:Y:S01]  /*7f40*/  IMAD.MOV.U32 R6, RZ, RZ, R18 ;  /* 0x000000ffff067224 */ /* 0x000fe200078e0012 */
[----:B------:R-:W-:Y:S01]  /*7f50*/  SHF.L.U32 R30, R13, R26, RZ ;  /* 0x0000001a0d1e7219 */ /* 0x000fe200000006ff */
[----:B------:R-:W2:Y:S01]  /*7f60*/  LDC R31, c[0x0][0x638] ;  /* 0x00018e00ff1f7b82 */ /* 0x000ea20000000800 */
[----:B------:R-:W-:-:S07]  /*7f70*/  LOP3.LUT R25, RZ, R11, RZ, 0x33, !PT ;  /* 0x0000000bff197212 */ /* 0x000fce00078e33ff */
[----:B------:R-:W0:Y:S01]  /*7f80*/  LDC R32, c[0x0][0x610] ;  /* 0x00018400ff207b82 */ /* 0x000e220000000800 */
[----:B----4-:R-:W-:Y:S05]  /*7f90*/  @!P1 BRA `(.L_x_171) ;  /* 0x0000000000289947 */ /* 0x010fea0003800000 */
[----:B------:R-:W4:Y:S02]  /*7fa0*/  LDC R13, c[0x0][0x64c] ;  /* 0x00019300ff0d7b82 */ /* 0x000f240000000800 */
[----:B----4-:R-:W-:-:S05]  /*7fb0*/  IADD3 R13, P1, R18, R13, RZ ;  /* 0x0000000d120d7210 */ /* 0x010fca0007f3e0ff */
[----:B------:R-:W-:-:S04]  /*7fc0*/  IMAD.X R15, RZ, RZ, R7, P1 ;  /* 0x000000ffff0f7224 */ /* 0x000fc800008e0607 */
[----:B------:R-:W-:-:S04]  /*7fd0*/  IMAD.WIDE.U32 R6, R15, R28, RZ ;  /* 0x0000001c0f067225 */ /* 0x000fc800078e00ff */
[----:B---3--:R-:W-:-:S04]  /*7fe0*/  IMAD.WIDE.U32 R10, P1, R13, R29, R6 ;  /* 0x0000001d0d0a7225 */ /* 0x008fc80007820006 */
[----:B------:R-:W-:-:S04]  /*7ff0*/  IMAD.WIDE.U32 R6, R13, R28, RZ ;  /* 0x0000001c0d067225 */ /* 0x000fc800078e00ff */
[----:B------:R-:W-:Y:S01]  /*8000*/  IMAD.X R13, RZ, RZ, RZ, P1 ;  /* 0x000000ffff0d7224 */ /* 0x000fe200008e06ff */
[----:B------:R-:W-:Y:S01]  /*8010*/  IADD3 RZ, P1, R7, R10, RZ ;  /* 0x0000000a07ff7210 */ /* 0x000fe20007f3e0ff */
[----:B------:R-:W-:-:S04]  /*8020*/  IMAD.MOV.U32 R12, RZ, RZ, R11 ;  /* 0x000000ffff0c7224 */ /* 0x000fc800078e000b */
[----:B------:R-:W-:-:S08]  /*8030*/  IMAD.WIDE.U32.X R6, R15, R29, R12, P1 ;  /* 0x0000001d0f067225 */ /* 0x000fd000008e040c */
.L_x_171:
[----:B-1----:R-:W-:Y:S01]  /*8040*/  SHF.R.U64 R6, R6, R27, R7 ;  /* 0x0000001b06067219 */ /* 0x002fe20000001207 */
[----:B0-----:R-:W-:Y:S01]  /*8050*/  VIADD R13, R20, 0xffffffff ;  /* 0xffffffff140d7836 */ /* 0x001fe20000000000 */
[----:B------:R-:W-:Y:S01]  /*8060*/  LOP3.LUT R11, R14, R25, RZ, 0xc0, !PT ;  /* 0x000000190e0b7212 */ /* 0x000fe200078ec0ff */
[----:B------:R-:W-:Y:S02]  /*8070*/  IMAD.MOV R19, RZ, RZ, -R19 ;  /* 0x000000ffff137224 */ /* 0x000fe400078e0a13 */
[----:B------:R-:W-:Y:S02]  /*8080*/  IMAD.MOV R7, RZ, RZ, -R6 ;  /* 0x000000ffff077224 */ /* 0x000fe400078e0a06 */
[----:B------:R-:W-:Y:S01]  /*8090*/  IMAD R30, R30, R6, R11 ;  /* 0x000000061e1e7224 */ /* 0x000fe200078e020b */
[----:B------:R-:W-:Y:S01]  /*80a0*/  LOP3.LUT R11, R16, R13, RZ, 0xc0, !PT ;  /* 0x0000000d100b7212 */ /* 0x000fe200078ec0ff */
[----:B---3--:R-:W-:Y:S02]  /*80b0*/  @P4 IMAD R23, R21, R19, R22 ;  /* 0x0000001315174224 */ /* 0x008fe400078e0216 */
[----:B--2---:R-:W-:-:S02]  /*80c0*/  IMAD R6, R7, R31, R18 ;  /* 0x0000001f07067224 */ /* 0x004fc400078e0212 */
[----:B------:R-:W-:Y:S02]  /*80d0*/  IMAD R30, R30, R32, R23 ;  /* 0x000000201e1e7224 */ /* 0x000fe400078e0217 */
[----:B------:R-:W-:Y:S02]  /*80e0*/  IMAD R11, R6, R20, R11 ;  /* 0x00000014060b7224 */ /* 0x000fe400078e020b */
[----:B------:R-:W-:Y:S02]  /*80f0*/  IMAD.MOV.U32 R7, RZ, RZ, 0x1 ;  /* 0x00000001ff077424 */ /* 0x000fe400078e00ff */
[----:B------:R-:W-:Y:S01]  /*8100*/  IMAD.MOV.U32 R6, RZ, RZ, R17 ;  /* 0x000000ffff067224 */ /* 0x000fe200078e0011 */
[----:B------:R-:W-:Y:S02]  /*8110*/  SEL R10, R11, R30, !P4 ;  /* 0x0000001e0b0a7207 */ /* 0x000fe40006000000 */
[----:B------:R-:W-:-:S07]  /*8120*/  SEL R30, R30, R11, !P4 ;  /* 0x0000000b1e1e7207 */ /* 0x000fce0006000000 */
.L_x_169:
[----:B------:R-:W-:Y:S01]  /*8130*/  LOP3.LUT P1, RZ, R7, 0xff, RZ, 0xc0, !PT ;  /* 0x000000ff07ff7812 */ /* 0x000fe2000782c0ff */
[----:B------:R-:W-:-:S12]  /*8140*/  IMAD.MOV.U32 R7, RZ, RZ, R30 ;  /* 0x000000ffff077224 */ /* 0x000fd800078e001e */
[----:B------:R-:W-:Y:S05]  /*8150*/  @P1 BRA `(.L_x_172) ;  /* 0xffffff9000981947 */ /* 0x000fea000383ffff */
[----:B------:R-:W-:Y:S05]  /*8160*/  EXIT ;  /* 0x000000000000794d */ /* 0x000fea0003800000 */
.L_x_8:
[----:B0-----:R-:W-:Y:S01]  /*8170*/  ULDC.64 UR4, c[0x0][0x650] ;  /* 0x0001940000047ab9 */ /* 0x001fe20000000a00 */
        /* <DEDUP_REMOVED lines=25> */
.L_x_174:
[----:B------:R-:W0:Y:S01]  /*8310*/  LDC.64 R28, c[0x0][0x640] ;  /* 0x00019000ff1c7b82 */ /* 0x000e220000000a00 */
[-CC-:B------:R-:W-:Y:S01]  /*8320*/  SHF.R.U64 R21, R16, R10.reuse, R17.reuse ;  /* 0x0000000a10157219 */ /* 0x180fe20000001211 */
[----:B------:R-:W-:Y:S01]  /*8330*/  IMAD.MOV.U32 R27, RZ, RZ, 0x1 ;  /* 0x00000001ff1b7424 */ /* 0x000fe200078e00ff */
[----:B------:R-:W-:Y:S02]  /*8340*/  SHF.R.U32.HI R5, RZ, R10, R17 ;  /* 0x0000000aff057219 */ /* 0x000fe40000011611 */
[----:B------:R-:W-:-:S03]  /*8350*/  IADD3 R7, P0, RZ, -R21, RZ ;  /* 0x80000015ff077210 */ /* 0x000fc60007f1e0ff */
[----:B------:R-:W1:Y:S02]  /*8360*/  LDC R14, c[0x0][0x618] ;  /* 0x00018600ff0e7b82 */ /* 0x000e640000000800 */
[----:B------:R-:W-:Y:S02]  /*8370*/  IMAD.X R5, RZ, RZ, ~R5, P0 ;  /* 0x000000ffff057224 */ /* 0x000fe400000e0e05 */
[----:B------:R-:W-:-:S04]  /*8380*/  IMAD.WIDE.U32 R12, R7, R24, R2 ;  /* 0x00000018070c7225 */ /* 0x000fc800078e0002 */
[----:B------:R-:W2:Y:S01]  /*8390*/  LDC R16, c[0x0][0x608] ;  /* 0x00018200ff107b82 */ /* 0x000ea20000000800 */
[----:B------:R-:W-:-:S04]  /*83a0*/  IMAD R10, R5, R24, RZ ;  /* 0x00000018050a7224 */ /* 0x000fc800078e02ff */
[----:B------:R-:W-:Y:S02]  /*83b0*/  IMAD R5, R7, R25, R10 ;  /* 0x0000001907057224 */ /* 0x000fe400078e020a */
[----:B------:R-:W-:Y:S01]  /*83c0*/  IMAD.MOV.U32 R7, RZ, RZ, -0x1 ;  /* 0xffffffffff077424 */ /* 0x000fe200078e00ff */
[----:B------:R-:W3:Y:S01]  /*83d0*/  LDC R26, c[0x0][0x658] ;  /* 0x00019600ff1a7b82 */ /* 0x000ee20000000800 */
[----:B------:R-:W-:Y:S01]  /*83e0*/  IMAD.IADD R5, R13, 0x1, R5 ;  /* 0x000000010d057824 */ /* 0x000fe200078e0205 */
[----:B0-----:R-:W-:-:S04]  /*83f0*/  ISETP.NE.U32.AND P0, PT, R28, RZ, PT ;  /* 0x000000ff1c00720c */ /* 0x001fc80003f05070 */
        /* <DEDUP_REMOVED lines=8> */
[-CC-:B---3--:R-:W-:Y:S02]  /*8480*/  SHF.R.U64 R24, R22, R26.reuse, R5.reuse ;  /* 0x0000001a16187219 */ /* 0x188fe40000001205 */
[-C--:B------:R-:W-:Y:S02]  /*8490*/  SHF.L.U32 R7, R7, R26.reuse, RZ ;  /* 0x0000001a07077219 */ /* 0x080fe400000006ff */
[----:B------:R-:W-:Y:S01]  /*84a0*/  SHF.R.U32.HI R13, RZ, R26, R5 ;  /* 0x0000001aff0d7219 */ /* 0x000fe20000011605 */
[----:B------:R-:W-:Y:S01]  /*84b0*/  IMAD.MOV.U32 R12, RZ, RZ, R24 ;  /* 0x000000ffff0c7224 */ /* 0x000fe200078e0018 */
[----:B------:R-:W-:Y:S01]  /*84c0*/  LOP3.LUT R31, RZ, R7, RZ, 0x33, !PT ;  /* 0x00000007ff1f7212 */ /* 0x000fe200078e33ff */
[----:B------:R-:W3:Y:S01]  /*84d0*/  LDC R30, c[0x0][0x610] ;  /* 0x00018400ff1e7b82 */ /* 0x000ee20000000800 */
[----:B------:R-:W-:Y:S05]  /*84e0*/  @!P0 BRA `(.L_x_175) ;  /* 0x0000000000288947 */ /* 0x000fea0003800000 */
        /* <DEDUP_REMOVED lines=10> */
.L_x_175:
[----:B-1----:R-:W-:Y:S01]  /*8590*/  SHF.R.U64 R10, R12, R10, R13 ;  /* 0x0000000a0c0a7219 */ /* 0x002fe2000000120d */
[----:B0-----:R-:W-:Y:S01]  /*85a0*/  VIADD R9, R23, 0xffffffff ;  /* 0xffffffff17097836 */ /* 0x001fe20000000000 */
[----:B------:R-:W-:Y:S01]  /*85b0*/  SHF.L.U32 R27, R27, R26, RZ ;  /* 0x0000001a1b1b7219 */ /* 0x000fe200000006ff */
[----:B------:R-:W-:Y:S01]  /*85c0*/  @P4 IMAD R11, R19, R20, R8 ;  /* 0x00000014130b4224 */ /* 0x000fe200078e0208 */
[----:B------:R-:W-:Y:S01]  /*85d0*/  LOP3.LUT R5, R22, R31, RZ, 0xc0, !PT ;  /* 0x0000001f16057212 */ /* 0x000fe200078ec0ff */
[----:B------:R-:W-:Y:S01]  /*85e0*/  IMAD.MOV R7, RZ, RZ, -R10 ;  /* 0x000000ffff077224 */ /* 0x000fe200078e0a0a */
[----:B------:R-:W-:Y:S01]  /*85f0*/  LOP3.LUT R14, R18, R9, RZ, 0xc0, !PT ;  /* 0x00000009120e7212 */ /* 0x000fe200078ec0ff */
[----:B------:R-:W-:Y:S02]  /*8600*/  IMAD.MOV.U32 R17, RZ, RZ, R21 ;  /* 0x000000ffff117224 */ /* 0x000fe400078e0015 */
[----:B------:R-:W-:Y:S02]  /*8610*/  IMAD R10, R27, R10, R5 ;  /* 0x0000000a1b0a7224 */ /* 0x000fe400078e0205 */
[----:B--2---:R-:W-:-:S02]  /*8620*/  IMAD R5, R7, R25, R24 ;  /* 0x0000001907057224 */ /* 0x004fc400078e0218 */
[----:B------:R-:W-:Y:S02]  /*8630*/  IMAD.MOV.U32 R7, RZ, RZ, 0x1 ;  /* 0x00000001ff077424 */ /* 0x000fe400078e00ff */
[----:B---3--:R-:W-:Y:S02]  /*8640*/  IMAD R11, R10, R30, R11 ;  /* 0x0000001e0a0b7224 */ /* 0x008fe400078e020b */
[----:B------:R-:W-:Y:S01]  /*8650*/  IMAD R14, R5, R23, R14 ;  /* 0x00000017050e7224 */ /* 0x000fe200078e020e */
[----:B------:R-:W-:-:S04]  /*8660*/  PRMT R5, R7, 0x7610, R5 ;  /* 0x0000761007057816 */ /* 0x000fc80000000005 */
[----:B------:R-:W-:Y:S02]  /*8670*/  SEL R7, R14, R11, !P4 ;  /* 0x0000000b0e077207 */ /* 0x000fe40006000000 */
[----:B------:R-:W-:-:S07]  /*8680*/  SEL R14, R11, R14, !P4 ;  /* 0x0000000e0b0e7207 */ /* 0x000fce0006000000 */
.L_x_173:
[----:B------:R-:W-:-:S08]  /*8690*/  NOP ;  /* 0x0000000000007918 */ /* 0x000fd00000000000 */
[----:B------:R-:W0:-:S00]  /*86a0*/  USETMAXREG.DEALLOC.CTAPOOL 0x28 ;  /* 0x00000028000079c8 */ /* 0x000e0000080e0500 */
[----:B0-----:R-:W-:-:S13]  /*86b0*/  ISETP.NE.AND P0, PT, R6, RZ, PT ;  /* 0x000000ff0600720c */ /* 0x001fda0003f05270 */
[----:B------:R-:W-:Y:S05]  /*86c0*/  @P0 EXIT ;  /* 0x000000000000094d */ /* 0x000fea0003800000 */
[----:B------:R-:W-:Y:S01]  /*86d0*/  LOP3.LUT P0, RZ, R5, 0xff, RZ, 0xc0, !PT ;  /* 0x000000ff05ff7812 */ /* 0x000fe2000780c0ff */
[----:B------:R-:W-:Y:S02]  /*86e0*/  IMAD.MOV.U32 R5, RZ, RZ, 0x1 ;  /* 0x00000001ff057424 */ /* 0x000fe400078e00ff */
[----:B------:R-:W-:-:S10]  /*86f0*/  IMAD.MOV.U32 R13, RZ, RZ, RZ ;  /* 0x000000ffff0d7224 */ /* 0x000fd400078e00ff */
[----:B------:R-:W-:Y:S05]  /*8700*/  @!P0 BRA `(.L_x_176) ;  /* 0x0000000c00348947 */ /* 0x000fea0003800000 */
[----:B------:R-:W0:Y:S01]  /*8710*/  LDC R5, c[0x0][0x28c] ;  /* 0x0000a300ff057b82 */ /* 0x000e220000000800 */
[----:B------:R-:W-:Y:S01]  /*8720*/  ULDC UR5, c[0x0][0x658] ;  /* 0x0001960000057ab9 */ /* 0x000fe20000000800 */
[----:B------:R-:W-:Y:S01]  /*8730*/  UMOV UR7, 0xffffffff ;  /* 0xffffffff00077882 */ /* 0x000fe20000000000 */
[----:B------:R-:W-:Y:S01]  /*8740*/  ULDC UR6, c[0x0][0xc] ;  /* 0x0000030000067ab9 */ /* 0x000fe20000000800 */
[----:B------:R-:W-:Y:S01]  /*8750*/  USHF.L.U32 UR8, UR7, UR5, URZ ;  /* 0x0000000507087299 */ /* 0x000fe2000800063f */
[----:B------:R-:W-:Y:S01]  /*8760*/  BSSY B0, `(.L_x_176) ;  /* 0x00000c7000007945 */ /* 0x000fe20003800000 */
[----:B------:R-:W-:Y:S01]  /*8770*/  UMOV UR9, 0x1 ;  /* 0x0000000100097882 */ /* 0x000fe20000000000 */
[----:B------:R-:W-:Y:S01]  /*8780*/  ULDC UR7, c[0x0][0x10] ;  /* 0x0000040000077ab9 */ /* 0x000fe20000000800 */
[----:B------:R-:W1:Y:S01]  /*8790*/  S2UR UR10, SR_CgaCtaId ;  /* 0x00000000000a79c3 */ /* 0x000e620000008800 */
[----:B------:R-:W-:Y:S01]  /*87a0*/  UIMAD.WIDE.U32 UR6, UR6, UR7, URZ ;  /* 0x00000007060672a5 */ /* 0x000fe2000f8e003f */
[----:B------:R-:W-:Y:S01]  /*87b0*/  IMAD.MOV.U32 R16, RZ, RZ, 0x1 ;  /* 0x00000001ff107424 */ /* 0x000fe200078e00ff */
[----:B------:R-:W-:Y:S01]  /*87c0*/  USHF.L.U32 UR18, UR9, UR5, URZ ;  /* 0x0000000509127299 */ /* 0x000fe2000800063f */
[----:B------:R-:W-:Y:S01]  /*87d0*/  LOP3.LUT R15, R4, 0x2, RZ, 0xfc, !PT ;  /* 0x00000002040f7812 */ /* 0x000fe200078efcff */
[----:B------:R-:W-:Y:S01]  /*87e0*/  IMAD.MOV.U32 R13, RZ, RZ, RZ ;  /* 0x000000ffff0d7224 */ /* 0x000fe200078e00ff */
[----:B------:R-:W-:Y:S01]  /*87f0*/  ULDC UR5, c[0x0][0x14] ;  /* 0x0000050000057ab9 */ /* 0x000fe20000000800 */
[----:B------:R-:W-:Y:S01]  /*8800*/  ULDC UR4, c[0x0][0x600] ;  /* 0x0001800000047ab9 */ /* 0x000fe20000000800 */
[----:B------:R-:W-:-:S02]  /*8810*/  UIMAD.WIDE.U32 UR22, UR6, UR5, URZ ;  /* 0x00000005061672a5 */ /* 0x000fc4000f8e003f */
[----:B------:R-:W-:Y:S02]  /*8820*/  UIMAD UR13, UR7, UR5, URZ ;  /* 0x00000005070d72a4 */ /* 0x000fe4000f8e023f */
[----:B------:R-:W-:Y:S02]  /*8830*/  UIADD3 UR4, UR4, -0x1, URZ ;  /* 0xffffffff04047890 */ /* 0x000fe4000fffe03f */
[----:B------:R-:W-:Y:S01]  /*8840*/  ULOP3.LUT UR17, URZ, UR8, URZ, 0x33, !UPT ;  /* 0x000000083f117292 */ /* 0x000fe2000f8e333f */
[----:B0-----:R-:W-:Y:S01]  /*8850*/  VIADD R5, R5, 0x1f ;  /* 0x0000001f05057836 */ /* 0x001fe20000000000 */
[----:B------:R-:W-:Y:S01]  /*8860*/  UIADD3 UR13, UR23, UR13, URZ ;  /* 0x0000000d170d7290 */ /* 0x000fe2000fffe03f */
[----:B------:R-:W-:-:S03]  /*8870*/  ULDC.64 UR24, c[0x0][0x198] ;  /* 0x0000660000187ab9 */ /* 0x000fc60000000a00 */
[----:B------:R-:W-:Y:S01]  /*8880*/  SHF.R.S32.HI R6, RZ, 0x1f, R5 ;  /* 0x0000001fff067819 */ /* 0x000fe20000011405 */
[----:B-1----:R-:W-:-:S03]  /*8890*/  IMAD.U32 R11, RZ, RZ, UR10 ;  /* 0x0000000aff0b7e24 */ /* 0x002fc6000f8e00ff */
[----:B------:R-:W-:Y:S01]  /*88a0*/  LEA.HI R6, R6, R5, RZ, 0x5 ;  /* 0x0000000506067211 */ /* 0x000fe200078f28ff */
[----:B------:R-:W-:-:S03]  /*88b0*/  IMAD.MOV.U32 R5, RZ, RZ, 0x1 ;  /* 0x00000001ff057424 */ /* 0x000fc600078e00ff */
[----:B------:R-:W-:-:S05]  /*88c0*/  SHF.R.S32.HI R10, RZ, 0x5, R6 ;  /* 0x00000005ff0a7819 */ /* 0x000fca0000011406 */
[----:B------:R-:W-:-:S07]  /*88d0*/  VIADD R12, R10, 0x1 ;  /* 0x000000010a0c7836 */ /* 0x000fce0000000000 */
.L_x_187:
[----:B------:R-:W-:-:S03]  /*88e0*/  UMOV UR5, 0xffffffff ;  /* 0xffffffff00057882 */ /* 0x000fc60000000000 */
[----:B------:R-:W-:Y:S05]  /*88f0*/  BRA.DIV UR5, `(.L_x_177) ;  /* 0x0000001a05307947 */ /* 0x000fea000b800000 */
[----:B------:R-:W-:-:S13]  /*8900*/  ELECT P0, URZ, PT ;  /* 0x00000000003f782f */ /* 0x000fda0003800000 */
.L_x_216:
[----:B------:R-:W0:Y:S01]  /*8910*/  LDC R6, c[0x0][0x28c] ;  /* 0x0000a300ff067b82 */ /* 0x000e220000000800 */
[----:B------:R-:W-:Y:S01]  /*8920*/  BSSY B1, `(.L_x_178) ;  /* 0x000003a000017945 */ /* 0x000fe20003800000 */
[----:B0-----:R-:W-:-:S13]  /*8930*/  ISETP.LT.OR P0, PT, R6, 0x1, !P0 ;  /* 0x000000010600780c */ /* 0x001fda0004701670 */
[----:B------:R-:W-:Y:S05]  /*8940*/  @P0 BRA `(.L_x_179) ;  /* 0x0000000000dc0947 */ /* 0x000fea0003800000 */
[----:B------:R-:W-:Y:S02]  /*8950*/  IMAD R14, R14, 0x2, R11 ;  /* 0x000000020e0e7824 */ /* 0x000fe400078e020b */
[----:B------:R-:W-:Y:S02]  /*8960*/  IMAD.SHL.U32 R19, R7, 0x40, RZ ;  /* 0x0000004007137824 */ /* 0x000fe400078e00ff */
[----:B------:R-:W-:Y:S02]  /*8970*/  IMAD.MOV.U32 R22, RZ, RZ, RZ ;  /* 0x000000ffff167224 */ /* 0x000fe400078e00ff */
[----:B------:R-:W-:Y:S02]  /*8980*/  IMAD.MOV.U32 R6, RZ, RZ, R12 ;  /* 0x000000ffff067224 */ /* 0x000fe400078e000c */
[----:B------:R-:W-:Y:S02]  /*8990*/  IMAD.MOV.U32 R7, RZ, RZ, R5 ;  /* 0x000000ffff077224 */ /* 0x000fe400078e0005 */
[----:B------:R-:W-:-:S02]  /*89a0*/  IMAD.MOV.U32 R8, RZ, RZ, R13 ;  /* 0x000000ffff087224 */ /* 0x000fc400078e000d */
[----:B------:R-:W-:-:S07]  /*89b0*/  IMAD.SHL.U32 R18, R14, 0x80, RZ ;  /* 0x000000800e127824 */ /* 0x000fce00078e00ff */
.L_x_182:
[----:B------:R-:W0:Y:S01]  /*89c0*/  S2UR UR5, SR_CgaCtaId ;  /* 0x00000000000579c3 */ /* 0x000e220000008800 */
[----:B------:R-:W-:Y:S02]  /*89d0*/  MOV R14, 0x400 ;  /* 0x00000400000e7802 */ /* 0x000fe40000000f00 */
[----:B------:R-:W-:Y:S02]  /*89e0*/  SHF.L.U32 R9, R7, 0x1f, RZ ;  /* 0x0000001f07097819 */ /* 0x000fe400000006ff */
[----:B------:R-:W-:Y:S01]  /*89f0*/  LOP3.LUT P1, RZ, R0, 0x7f, RZ, 0xc0, !PT ;  /* 0x0000007f00ff7812 */ /* 0x000fe2000782c0ff */
[----:B0-----:R-:W-:-:S05]  /*8a00*/  IMAD.U32 R11, RZ, RZ, UR5 ;  /* 0x00000005ff0b7e24 */ /* 0x001fca000f8e00ff */
[----:B------:R-:W-:-:S07]  /*8a10*/  LEA R21, R11, R14, 0x18 ;  /* 0x0000000e0b157211 */ /* 0x000fce00078ec0ff */
[----:B------:R-:W0:Y:S01]  /*8a20*/  @!P1 LDC R14, c[0x0][0x500] ;  /* 0x00014000ff0e9b82 */ /* 0x000e220000000800 */
[----:B------:R-:W-:-:S04]  /*8a30*/  IMAD R20, R8, 0x8, R21 ;  /* 0x0000000808147824 */ /* 0x000fc800078e0215 */
[----:B------:R-:W1:Y:S02]  /*8a40*/  SYNCS.PHASECHK.TRANS64.TRYWAIT P0, [R20+URZ+0xb0], R9 ;  /* 0x0000b009140075a7 */ /* 0x000e64000800017f */
[----:B-1----:R-:W-:Y:S05]  /*8a50*/  @!P0 BRA `(.L_x_180) ;  /* 0x0000001400f88947 */ /* 0x002fea0003800000 */
.L_x_217:
[----:B-1----:R-:W-:Y:S01]  /*8a60*/  PRMT R9, R15, 0x9910, RZ ;  /* 0x000099100f097816 */ /* 0x002fe200000000ff */
[----:B0-----:R0:W-:Y:S03]  /*8a70*/  @!P1 SYNCS.ARRIVE.TRANS64 RZ, [R20+URZ], R14 ;  /* 0x0000000e14ff99a7 */ /* 0x0011e6000800003f */
[----:B------:R-:W-:-:S13]  /*8a80*/  ISETP.NE.AND P0, PT, R9, 0x2, PT ;  /* 0x000000020900780c */ /* 0x000fda0003f05270 */
[----:B0-----:R-:W-:Y:S05]  /*8a90*/  @P0 BRA `(.L_x_181) ;  /* 0x0000000000040947 */ /* 0x001fea0003800000 */
[----:B------:R-:W-:Y:S01]  /*8aa0*/  BPT.TRAP 0x1 ;  /* 0x000000040000795c */ /* 0x000fe20000300000 */
.L_x_181:
[----:B------:R-:W-:Y:S01]  /*8ab0*/  IMAD R9, R8, 0x2, R11 ;  /* 0x0000000208097824 */ /* 0x000fe200078e020b */
[----:B------:R-:W-:Y:S01]  /*8ac0*/  R2UR UR9, R20 ;  /* 0x00000000140972ca */ /* 0x000fe200000e0000 */
[----:B------:R-:W-:Y:S01]  /*8ad0*/  VIADD R6, R6, 0xffffffff ;  /* 0xffffffff06067836 */ /* 0x000fe20000000000 */
[----:B------:R-:W-:Y:S01]  /*8ae0*/  UIADD3 UR6, UP0, UR24, 0xf0, URZ ;  /* 0x000000f018067890 */ /* 0x000fe2000ff1e03f */
[--C-:B------:R-:W-:Y:S01]  /*8af0*/  IMAD.U32 R9, R9, 0x1000, R21.reuse ;  /* 0x0000100009097824 */ /* 0x100fe200078e0015 */
[----:B------:R-:W-:Y:S01]  /*8b00*/  R2UR UR11, R18 ;  /* 0x00000000120b72ca */ /* 0x000fe200000e0000 */
[----:B------:R-:W-:Y:S01]  /*8b10*/  IMAD R21, R8, 0x800, R21 ;  /* 0x0000080008157824 */ /* 0x000fe200078e0215 */
[----:B------:R-:W-:Y:S01]  /*8b20*/  R2UR UR10, R22 ;  /* 0x00000000160a72ca */ /* 0x000fe200000e0000 */
[----:B------:R-:W-:Y:S01]  /*8b30*/  UIADD3 UR26, UP1, UR24, 0x1f0, URZ ;  /* 0x000001f0181a7890 */ /* 0x000fe2000ff3e03f */
[----:B------:R-:W-:Y:S01]  /*8b40*/  R2UR UR5, R9 ;  /* 0x00000000090572ca */ /* 0x000fe200000e0000 */
[----:B------:R-:W-:Y:S01]  /*8b50*/  UIADD3.X UR7, URZ, UR25, URZ, UP0, !UPT ;  /* 0x000000193f077290 */ /* 0x000fe200087fe43f */
[----:B------:R-:W-:Y:S01]  /*8b60*/  R2UR UR8, R21 ;  /* 0x00000000150872ca */ /* 0x000fe200000e0000 */
[----:B------:R-:W-:Y:S01]  /*8b70*/  VIADD R8, R8, 0x1 ;  /* 0x0000000108087836 */ /* 0x000fe20000000000 */
[----:B------:R-:W-:Y:S01]  /*8b80*/  R2UR UR12, R17 ;  /* 0x00000000110c72ca */ /* 0x000fe200000e0000 */
[----:B------:R-:W-:Y:S01]  /*8b90*/  UIADD3.X UR27, URZ, UR25, URZ, UP1, !UPT ;  /* 0x000000193f1b7290 */ /* 0x000fe20008ffe43f */
[----:B------:R-:W-:Y:S01]  /*8ba0*/  R2UR UR19, R19 ;  /* 0x00000000131372ca */ /* 0x000fe200000e0000 */
[----:B------:R-:W-:Y:S01]  /*8bb0*/  UMOV UR20, 0x30000 ;  /* 0x0003000000147882 */ /* 0x000fe20000000000 */
[----:B------:R-:W-:Y:S01]  /*8bc0*/  ISETP.GT.AND P1, PT, R6, 0x1, PT ;  /* 0x000000010600780c */ /* 0x000fe20003f24270 */
[----:B------:R-:W-:Y:S01]  /*8bd0*/  UMOV UR14, 0x0 ;  /* 0x00000000000e7882 */ /* 0x000fe20000000000 */
[----:B------:R-:W-:Y:S01]  /*8be0*/  UMOV UR15, 0x10000000 ;  /* 0x10000000000f7882 */ /* 0x000fe20000000000 */
[----:B------:R-:W-:Y:S01]  /*8bf0*/  ISETP.NE.AND P0, PT, R8, 0x16, PT ;  /* 0x000000160800780c */ /* 0x000fe20003f05270 */
[----:B------:R-:W-:Y:S01]  /*8c00*/  VIADD R22, R22, 0x20 ;  /* 0x0000002016167836 */ /* 0x000fe20000000000 */
[----:B------:R-:W-:-:S02]  /*8c10*/  UIADD3 UR5, UR5, 0x280, URZ ;  /* 0x0000028005057890 */ /* 0x000fc4000fffe03f */
[----:B------:R-:W-:Y:S01]  /*8c20*/  UIADD3 UR16, UR8, 0x2c280, URZ ;  /* 0x0002c28008107890 */ /* 0x000fe2000fffe03f */
[----:B------:R-:W-:Y:S02]  /*8c30*/  SEL R14, RZ, 0x1, P0 ;  /* 0x00000001ff0e7807 */ /* 0x000fe40000000000 */
[----:B------:R-:W-:Y:S02]  /*8c40*/  SEL R8, R8, RZ, P0 ;  /* 0x000000ff08087207 */ /* 0x000fe40000000000 */
[----:B------:R-:W-:Y:S01]  /*8c50*/  UMOV UR8, UR5 ;  /* 0x0000000500087c82 */ /* 0x000fe20008000000 */
[----:B------:R-:W-:Y:S01]  /*8c60*/  LOP3.LUT R7, R7, R14, RZ, 0x3c, !PT ;  /* 0x0000000e07077212 */ /* 0x000fe200078e3cff */
[----:B------:R0:W-:Y:S02]  /*8c70*/  UTMALDG.3D.MULTICAST [UR8], [UR6], UR20, desc[UR14] ;  /* 0x00000e08060073b4 */ /* 0x0001e40008011814 */
[----:B0-----:R-:W-:Y:S01]  /*8c80*/  UMOV UR8, UR16 ;  /* 0x0000001000087c82 */ /* 0x001fe20008000000 */
[----:B------:R-:W-:-:S02]  /*8c90*/  UMOV UR11, UR19 ;  /* 0x00000013000b7c82 */ /* 0x000fc40008000000 */
[----:B------:R0:W-:Y:S02]  /*8ca0*/  UTMALDG.3D [UR8], [UR26], desc[UR14] ;  /* 0x00000e081a0075b4 */ /* 0x0001e40008011000 */
[----:B0-----:R-:W-:Y:S05]  /*8cb0*/  @P1 BRA `(.L_x_182) ;  /* 0xfffffffc00401947 */ /* 0x001fea000383ffff */
.L_x_179:
[----:B------:R-:W-:Y:S05]  /*8cc0*/  BSYNC B1 ;  /* 0x0000000000017941 */ /* 0x000fea0003800000 */
.L_x_178:
[----:B------:R-:W-:Y:S01]  /*8cd0*/  LOP3.LUT P1, RZ, R16, 0xff, RZ, 0xc0, !PT ;  /* 0x000000ff10ff7812 */ /* 0x000fe2000782c0ff */
[C---:B------:R-:W-:Y:S01]  /*8ce0*/  IMAD.IADD R13, R10.reuse, 0x1, R13 ;  /* 0x000000010a0d7824 */ /* 0x040fe200078e020d */
[----:B------:R-:W-:Y:S01]  /*8cf0*/  ULDC.64 UR6, c[0x0][0x650] ;  /* 0x0001940000067ab9 */ /* 0x000fe20000000a00 */
[C---:B------:R-:W-:Y:S01]  /*8d00*/  ISETP.GE.U32.AND P2, PT, R10.reuse, 0x16, PT ;  /* 0x000000160a00780c */ /* 0x040fe20003f46070 */
[----:B------:R-:W-:Y:S01]  /*8d10*/  BSSY B1, `(.L_x_183) ;  /* 0x0000069000017945 */ /* 0x000fe20003800000 */
[----:B------:R-:W-:Y:S01]  /*8d20*/  IMAD.MOV.U32 R14, RZ, RZ, -0x1 ;  /* 0xffffffffff0e7424 */ /* 0x000fe200078e00ff */
[----:B------:R-:W-:Y:S01]  /*8d30*/  ISETP.GT.U32.AND P0, PT, R13, 0x15, PT ;  /* 0x000000150d00780c */ /* 0x000fe20003f04070 */
[----:B------:R-:W-:Y:S01]  /*8d40*/  IMAD.MOV.U32 R17, RZ, RZ, -0x1 ;  /* 0xffffffffff117424 */ /* 0x000fe200078e00ff */
[----:B------:R-:W-:Y:S02]  /*8d50*/  PRMT R16, RZ, 0x7610, R16 ;  /* 0x00007610ff107816 */ /* 0x000fe40000000010 */
[----:B------:R-:W-:-:S03]  /*8d60*/  ISETP.LT.U32.AND P0, PT, R10, 0x16, P0 ;  /* 0x000000160a00780c */ /* 0x000fc60000701070 */
[----:B------:R-:W0:Y:S01]  /*8d70*/  @P1 S2R R11, SR_CgaCtaId ;  /* 0x00000000000b1919 */ /* 0x000e220000008800 */
[----:B------:R-:W-:-:S04]  /*8d80*/  @P1 MOV R6, 0x400 ;  /* 0x0000040000061802 */ /* 0x000fc80000000f00 */
[----:B0-----:R-:W-:Y:S01]  /*8d90*/  @P1 LEA R8, R11, R6, 0x18 ;  /* 0x000000060b081211 */ /* 0x001fe200078ec0ff */
[----:B------:R-:W-:Y:S01]  /*8da0*/  IMAD.WIDE.U32 R6, R13, -0x45d1745d, RZ ;  /* 0xba2e8ba30d067825 */ /* 0x000fe200078e00ff */
[----:B------:R-:W-:Y:S02]  /*8db0*/  SEL R6, RZ, 0x1, !P0 ;  /* 0x00000001ff067807 */ /* 0x000fe40004000000 */
[----:B------:R0:W-:Y:S01]  /*8dc0*/  @P1 SYNCS.ARRIVE.TRANS64.A1T0 RZ, [R8+URZ+0x178], RZ ;  /* 0x000178ff08ff19a7 */ /* 0x0001e2000810003f */
[----:B------:R-:W-:Y:S02]  /*8dd0*/  IADD3 R2, P1, R2, UR22, RZ ;  /* 0x0000001602027c10 */ /* 0x000fe4000ff3e0ff */
[----:B------:R-:W-:Y:S02]  /*8de0*/  LOP3.LUT R5, R5, R6, RZ, 0x3c, !PT ;  /* 0x0000000605057212 */ /* 0x000fe400078e3cff */
[----:B------:R-:W-:Y:S02]  /*8df0*/  IADD3.X R3, R3, UR13, RZ, P1, !PT ;  /* 0x0000000d03037c10 */ /* 0x000fe40008ffe4ff */
[----:B------:R-:W-:-:S02]  /*8e00*/  ISETP.GE.U32.AND P0, PT, R2, UR6, PT ;  /* 0x0000000602007c0c */ /* 0x000fc4000bf06070 */
[----:B0-----:R-:W-:Y:S01]  /*8e10*/  SHF.R.U32.HI R8, RZ, 0x4, R7 ;  /* 0x00000004ff087819 */ /* 0x001fe20000011607 */
[----:B------:R-:W-:Y:S01]  /*8e20*/  IMAD.MOV.U32 R7, RZ, RZ, -0x1 ;  /* 0xffffffffff077424 */ /* 0x000fe200078e00ff */
[----:B------:R-:W-:Y:S02]  /*8e30*/  ISETP.GE.U32.AND.EX P0, PT, R3, UR7, PT, P0 ;  /* 0x0000000703007c0c */ /* 0x000fe4000bf06100 */
[----:B------:R-:W-:Y:S01]  /*8e40*/  @P2 LOP3.LUT R5, R5, 0x1, R8, 0x78, !PT ;  /* 0x0000000105052812 */ /* 0x000fe200078e7808 */
[----:B------:R-:W-:Y:S01]  /*8e50*/  IMAD R13, R8, -0x16, R13 ;  /* 0xffffffea080d7824 */ /* 0x000fe200078e020d */
[----:B------:R-:W-:-:S09]  /*8e60*/  PRMT R6, RZ, 0x7610, R6 ;  /* 0x00007610ff067816 */ /* 0x000fd20000000006 */
[----:B------:R-:W-:Y:S05]  /*8e70*/  @P0 BRA `(.L_x_184) ;  /* 0x0000000400480947 */ /* 0x000fea0003800000 */
[----:B------:R-:W0:Y:S01]  /*8e80*/  S2R R18, SR_CTAID.X ;  /* 0x0000000000127919 */ /* 0x000e220000002500 */
[----:B------:R-:W-:Y:S01]  /*8e90*/  ULDC.64 UR6, c[0x0][0x628] ;  /* 0x00018a0000067ab9 */ /* 0x000fe20000000a00 */
[----:B------:R-:W1:Y:S01]  /*8ea0*/  LDC R19, c[0x0][0x144] ;  /* 0x00005100ff137b82 */ /* 0x000e620000000800 */
[----:B------:R-:W-:Y:S01]  /*8eb0*/  ISETP.NE.U32.AND P0, PT, RZ, UR6, PT ;  /* 0x00000006ff007c0c */ /* 0x000fe2000bf05070 */
[----:B------:R-:W2:Y:S01]  /*8ec0*/  S2R R14, SR_CTAID.Y ;  /* 0x00000000000e7919 */ /* 0x000ea20000002600 */
[----:B------:R-:W-:Y:S01]  /*8ed0*/  ULDC UR8, c[0x0][0x630] ;  /* 0x00018c0000087ab9 */ /* 0x000fe20000000800 */
[----:B------:R-:W-:Y:S01]  /*8ee0*/  ULDC UR9, c[0x0][0x150] ;  /* 0x0000540000097ab9 */ /* 0x000fe20000000800 */
[----:B------:R-:W-:Y:S01]  /*8ef0*/  ISETP.NE.AND.EX P0, PT, RZ, UR7, PT, P0 ;  /* 0x00000007ff007c0c */ /* 0x000fe2000bf05300 */
[----:B------:R-:W-:Y:S02]  /*8f00*/  IMAD.MOV.U32 R6, RZ, RZ, R2 ;  /* 0x000000ffff067224 */ /* 0x000fe400078e0002 */
[----:B------:R-:W-:Y:S01]  /*8f10*/  IMAD.MOV.U32 R7, RZ, RZ, R3 ;  /* 0x000000ffff077224 */ /* 0x000fe200078e0003 */
[----:B0-----:R-:W-:-:S09]  /*8f20*/  I2FP.F32.U32 R20, R18 ;  /* 0x0000001200147245 */ /* 0x001fd20000201000 */
[----:B------:R-:W-:Y:S05]  /*8f30*/  @!P0 BRA `(.L_x_185) ;  /* 0x0000000000288947 */ /* 0x000fea0003800000 */
[----:B------:R-:W-:Y:S02]  /*8f40*/  ULDC UR5, c[0x0][0x634] ;  /* 0x00018d0000057ab9 */ /* 0x000fe40000000800 */
[----:B------:R-:W-:-:S05]  /*8f50*/  IADD3 R7, P0, R2, UR5, RZ ;  /* 0x0000000502077c10 */ /* 0x000fca000ff1e0ff */
[----:B------:R-:W-:-:S04]  /*8f60*/  IMAD.X R17, RZ, RZ, R3, P0 ;  /* 0x000000ffff117224 */ /* 0x000fc800000e0603 */
[----:B------:R-:W-:-:S04]  /*8f70*/  IMAD.WIDE.U32 R8, R17, UR6, RZ ;  /* 0x0000000611087c25 */ /* 0x000fc8000f8e00ff */
[----:B------:R-:W-:-:S04]  /*8f80*/  IMAD.WIDE.U32 R8, P0, R7, UR7, R8 ;  /* 0x0000000707087c25 */ /* 0x000fc8000f800008 */
[----:B------:R-:W-:-:S04]  /*8f90*/  IMAD.WIDE.U32 R6, R7, UR6, RZ ;  /* 0x0000000607067c25 */ /* 0x000fc8000f8e00ff */
[----:B------:R-:W-:Y:S01]  /*8fa0*/  IMAD.MOV.U32 R6, RZ, RZ, R9 ;  /* 0x000000ffff067224 */ /* 0x000fe200078e0009 */
[----:B------:R-:W-:Y:S01]  /*8fb0*/  IADD3 RZ, P1, R7, R8, RZ ;  /* 0x0000000807ff7210 */ /* 0x000fe20007f3e0ff */
[----:B------:R-:W-:-:S04]  /*8fc0*/  IMAD.X R7, RZ, RZ, RZ, P0 ;  /* 0x000000ffff077224 */ /* 0x000fc800000e06ff */
[----:B------:R-:W-:-:S08]  /*8fd0*/  IMAD.WIDE.U32.X R6, R17, UR7, R6, P1 ;  /* 0x0000000711067c25 */ /* 0x000fd000088e0406 */
.L_x_185:
[----:B------:R-:W-:Y:S01]  /*8fe0*/  FMUL R20, R20, UR9 ;  /* 0x0000000914147c20 */ /* 0x000fe20008400000 */
[--C-:B------:R-:W-:Y:S01]  /*8ff0*/  SHF.R.U64 R17, R6, UR8, R7.reuse ;  /* 0x0000000806117c19 */ /* 0x100fe20008001207 */
[----:B------:R-:W-:Y:S01]  /*9000*/  ULDC.64 UR6, c[0x0][0x620] ;  /* 0x0001880000067ab9 */ /* 0x000fe20000000a00 */
[----:B------:R-:W-:Y:S01]  /*9010*/  SHF.R.U32.HI R6, RZ, UR8, R7 ;  /* 0x00000008ff067c19 */ /* 0x000fe20008011607 */
[----:B------:R-:W-:Y:S01]  /*9020*/  ULDC.64 UR8, c[0x0][0x640] ;  /* 0x0001900000087ab9 */ /* 0x000fe20000000a00 */
[----:B------:R-:W-:Y:S01]  /*9030*/  IADD3 R7, P0, RZ, -R17, RZ ;  /* 0x80000011ff077210 */ /* 0x000fe20007f1e0ff */
[----:B------:R-:W0:Y:S01]  /*9040*/  F2I.U32.TRUNC.NTZ R20, R20 ;  /* 0x0000001400147305 */ /* 0x000e22000020f000 */
[----:B------:R-:W3:Y:S01]  /*9050*/  LDC R21, c[0x0][0x148] ;  /* 0x00005200ff157b82 */ /* 0x000ee20000000800 */
[----:B------:R-:W-:Y:S02]  /*9060*/  ULDC UR5, c[0x0][0x618] ;  /* 0x0001860000057ab9 */ /* 0x000fe40000000800 */
[----:B------:R-:W-:Y:S01]  /*9070*/  IMAD.X R6, RZ, RZ, ~R6, P0 ;  /* 0x000000ffff067224 */ /* 0x000fe200000e0e06 */
[----:B------:R-:W-:-:S03]  /*9080*/  ISETP.NE.U32.AND P0, PT, RZ, UR8, PT ;  /* 0x00000008ff007c0c */ /* 0x000fc6000bf05070 */
[----:B------:R-:W-:Y:S01]  /*9090*/  IMAD R6, R6, UR6, RZ ;  /* 0x0000000606067c24 */ /* 0x000fe2000f8e02ff */
[----:B------:R-:W-:-:S03]  /*90a0*/  ISETP.NE.AND.EX P0, PT, RZ, UR9, PT, P0 ;  /* 0x00000009ff007c0c */ /* 0x000fc6000bf05300 */
[C---:B------:R-:W-:Y:S02]  /*90b0*/  IMAD R9, R7.reuse, UR7, R6 ;  /* 0x0000000707097c24 */ /* 0x040fe4000f8e0206 */
[----:B------:R-:W-:Y:S01]  /*90c0*/  IMAD.WIDE.U32 R6, R7, UR6, R2 ;  /* 0x0000000607067c25 */ /* 0x000fe2000f8e0002 */
[----:B------:R-:W-:-:S03]  /*90d0*/  ULDC UR6, c[0x0][0x154] ;  /* 0x0000550000067ab9 */ /* 0x000fc60000000800 */
[----:B0-----:R-:W-:Y:S02]  /*90e0*/  IMAD.MOV R8, RZ, RZ, -R20 ;  /* 0x000000ffff087224 */ /* 0x001fe400078e0a14 */
[----:B------:R-:W-:Y:S02]  /*90f0*/  IMAD.IADD R7, R7, 0x1, R9 ;  /* 0x0000000107077824 */ /* 0x000fe400078e0209 */
[----:B-1----:R-:W-:Y:S01]  /*9100*/  IMAD R18, R19, R8, R18 ;  /* 0x0000000813127224 */ /* 0x002fe200078e0212 */
[----:B--2---:R-:W-:Y:S02]  /*9110*/  I2FP.F32.U32 R8, R14 ;  /* 0x0000000e00087245 */ /* 0x004fe40000201000 */
[--C-:B------:R-:W-:Y:S02]  /*9120*/  SHF.R.U64 R19, R6, UR5, R7.reuse ;  /* 0x0000000506137c19 */ /* 0x100fe40008001207 */
[----:B------:R-:W-:Y:S01]  /*9130*/  SHF.R.U32.HI R6, RZ, UR5, R7 ;  /* 0x00000005ff067c19 */ /* 0x000fe20008011607 */
[----:B------:R-:W-:Y:S01]  /*9140*/  FMUL R8, R8, UR6 ;  /* 0x0000000608087c20 */ /* 0x000fe20008400000 */
[----:B------:R-:W-:-:S02]  /*9150*/  ULDC UR5, c[0x0][0x608] ;  /* 0x0001820000057ab9 */ /* 0x000fc40000000800 */
[--C-:B------:R-:W-:Y:S01]  /*9160*/  SHF.R.U64 R22, R19, UR5, R6.reuse ;  /* 0x0000000513167c19 */ /* 0x100fe20008001206 */
[----:B------:R0:W1:Y:S01]  /*9170*/  F2I.U32.TRUNC.NTZ R24, R8 ;  /* 0x0000000800187305 */ /* 0x000062000020f000 */
[----:B------:R-:W-:Y:S01]  /*9180*/  SHF.R.U32.HI R7, RZ, UR5, R6 ;  /* 0x00000005ff077c19 */ /* 0x000fe20008011606 */
[----:B------:R-:W-:-:S03]  /*9190*/  ULDC UR5, c[0x0][0x658] ;  /* 0x0001960000057ab9 */ /* 0x000fc60000000800 */
[--C-:B------:R-:W-:Y:S02]  /*91a0*/  SHF.R.U64 R20, R22, UR5, R7.reuse ;  /* 0x0000000516147c19 */ /* 0x100fe40008001207 */
[----:B------:R-:W-:-:S03]  /*91b0*/  SHF.R.U32.HI R23, RZ, UR5, R7 ;  /* 0x00000005ff177c19 */ /* 0x000fc60008011607 */
[----:B------:R-:W-:Y:S02]  /*91c0*/  IMAD.MOV.U32 R6, RZ, RZ, R20 ;  /* 0x000000ffff067224 */ /* 0x000fe400078e0014 */
[----:B------:R-:W-:Y:S01]  /*91d0*/  IMAD.MOV.U32 R7, RZ, RZ, R23 ;  /* 0x000000ffff077224 */ /* 0x000fe200078e0017 */
[----:B0-----:R-:W-:Y:S06]  /*91e0*/  @!P0 BRA `(.L_x_186) ;  /* 0x0000000000288947 */ /* 0x001fec0003800000 */
        /* <DEDUP_REMOVED lines=10> */
.L_x_186:
[----:B------:R-:W-:Y:S01]  /*9290*/  ULDC UR5, c[0x0][0x648] ;  /* 0x0001920000057ab9 */ /* 0x000fe20000000800 */
[----:B------:R-:W-:Y:S01]  /*92a0*/  LOP3.LUT R22, R22, UR17, RZ, 0xc0, !PT ;  /* 0x0000001116167c12 */ /* 0x000fe2000f8ec0ff */
[----:B-1----:R-:W-:Y:S01]  /*92b0*/  IMAD.MOV R24, RZ, RZ, -R24 ;  /* 0x000000ffff187224 */ /* 0x002fe200078e0a18 */
[----:B------:R-:W-:Y:S01]  /*92c0*/  SHF.R.U64 R7, R6, UR5, R7 ;  /* 0x0000000506077c19 */ /* 0x000fe20008001207 */
[----:B------:R-:W-:Y:S01]  /*92d0*/  ULDC UR5, c[0x0][0x638] ;  /* 0x00018e0000057ab9 */ /* 0x000fe20000000800 */
[----:B------:R-:W-:Y:S01]  /*92e0*/  LOP3.LUT R19, R19, UR4, RZ, 0xc0, !PT ;  /* 0x0000000413137c12 */ /* 0x000fe2000f8ec0ff */
[----:B---3--:R-:W-:Y:S01]  /*92f0*/  @P4 IMAD R18, R21, R24, R14 ;  /* 0x0000001815124224 */ /* 0x008fe200078e020e */
[----:B------:R-:W-:Y:S01]  /*9300*/  ULDC UR6, c[0x0][0x610] ;  /* 0x0001840000067ab9 */ /* 0x000fe20000000800 */
[----:B------:R-:W-:Y:S02]  /*9310*/  IMAD.MOV R9, RZ, RZ, -R7 ;  /* 0x000000ffff097224 */ /* 0x000fe400078e0a07 */
[----:B------:R-:W-:-:S02]  /*9320*/  IMAD R7, R7, UR18, R22 ;  /* 0x0000001207077c24 */ /* 0x000fc4000f8e0216 */
[----:B------:R-:W-:Y:S01]  /*9330*/  IMAD R20, R9, UR5, R20 ;  /* 0x0000000509147c24 */ /* 0x000fe2000f8e0214 */
[----:B------:R-:W-:Y:S01]  /*9340*/  ULDC UR5, c[0x0][0x600] ;  /* 0x0001800000057ab9 */ /* 0x000fe20000000800 */
[----:B------:R-:W-:Y:S02]  /*9350*/  IMAD R18, R7, UR6, R18 ;  /* 0x0000000607127c24 */ /* 0x000fe4000f8e0212 */
[----:B------:R-:W-:Y:S02]  /*9360*/  IMAD R9, R20, UR5, R19 ;  /* 0x0000000514097c24 */ /* 0x000fe4000f8e0213 */
[----:B------:R-:W-:-:S03]  /*9370*/  IMAD.MOV.U32 R6, RZ, RZ, 0x1 ;  /* 0x00000001ff067424 */ /* 0x000fc600078e00ff */
[----:B------:R-:W-:Y:S02]  /*9380*/  SEL R7, R9, R18, !P4 ;  /* 0x0000001209077207 */ /* 0x000fe40006000000 */
[----:B------:R-:W-:-:S07]  /*9390*/  SEL R14, R18, R9, !P4 ;  /* 0x00000009120e7207 */ /* 0x000fce0006000000 */
.L_x_184:
[----:B------:R-:W-:Y:S05]  /*93a0*/  BSYNC B1 ;  /* 0x0000000000017941 */ /* 0x000fea0003800000 */
.L_x_183:
[----:B------:R-:W-:-:S13]  /*93b0*/  LOP3.LUT P0, RZ, R6, 0xff, RZ, 0xc0, !PT ;  /* 0x000000ff06ff7812 */ /* 0x000fda000780c0ff */
[----:B------:R-:W-:Y:S05]  /*93c0*/  @P0 BRA `(.L_x_187) ;  /* 0xfffffff400440947 */ /* 0x000fea000383ffff */
[----:B------:R-:W-:Y:S05]  /*93d0*/  BSYNC B0 ;  /* 0x0000000000007941 */ /* 0x000fea0003800000 */
.L_x_176:
[----:B------:R-:W-:-:S03]  /*93e0*/  UMOV UR5, 0xffffffff ;  /* 0xffffffff00057882 */ /* 0x000fc60000000000 */
[----:B------:R-:W-:Y:S05]  /*93f0*/  BRA.DIV UR5, `(.L_x_188) ;  /* 0x0000000e05a47947 */ /* 0x000fea000b800000 */
[----:B------:R-:W-:-:S13]  /*9400*/  ELECT P0, URZ, PT ;  /* 0x00000000003f782f */ /* 0x000fda0003800000 */
.L_x_220:
[----:B------:R-:W-:Y:S04]  /*9410*/  BSSY B0, `(.L_x_189) ;  /* 0x00000cd000007945 */ /* 0x000fe80003800000 */
[----:B------:R-:W-:Y:S05]  /*9420*/  @!P0 BRA `(.L_x_190) ;  /* 0x0000000c002c8947 */ /* 0x000fea0003800000 */
[----:B------:R-:W-:-:S04]  /*9430*/  LOP3.LUT R4, R4, 0x2, RZ, 0xfc, !PT ;  /* 0x0000000204047812 */ /* 0x000fc800078efcff */
[----:B------:R-:W-:-:S13]  /*9440*/  ISETP.NE.AND P0, PT, R4, 0x3, PT ;  /* 0x000000030400780c */ /* 0x000fda0003f05270 */
[----:B------:R-:W-:Y:S05]  /*9450*/  @!P0 BRA `(.L_x_191) ;  /* 0x0000000000048947 */ /* 0x000fea0003800000 */
[----:B------:R-:W-:Y:S01]  /*9460*/  BPT.TRAP 0x1 ;  /* 0x000000040000795c */ /* 0x000fe20000300000 */
.L_x_191:
[----:B------:R-:W0:Y:S01]  /*9470*/  S2R R3, SR_CgaCtaId ;  /* 0x0000000000037919 */ /* 0x000e220000008800 */
[----:B------:R-:W-:-:S04]  /*9480*/  MOV R0, 0x400 ;  /* 0x0000040000007802 */ /* 0x000fc80000000f00 */
[----:B0-----:R-:W-:Y:S02]  /*9490*/  LEA R0, R3, R0, 0x18 ;  /* 0x0000000003007211 */ /* 0x001fe400078ec0ff */
[----:B------:R-:W-:-:S03]  /*94a0*/  SHF.L.U32 R3, R5, 0x1f, RZ ;  /* 0x0000001f05037819 */ /* 0x000fc600000006ff */
[----:B------:R-:W-:-:S04]  /*94b0*/  VIADD R0, R0, 0xb0 ;  /* 0x000000b000007836 */ /* 0x000fc80000000000 */
[C---:B------:R-:W-:Y:S02]  /*94c0*/  IMAD R6, R13.reuse, 0x8, R0 ;  /* 0x000000080d067824 */ /* 0x040fe400078e0200 */
[----:B------:R-:W-:Y:S02]  /*94d0*/  VIADD R13, R13, 0x1 ;  /* 0x000000010d0d7836 */ /* 0x000fe40000000000 */
[----:B------:R-:W0:Y:S03]  /*94e0*/  SYNCS.PHASECHK.TRANS64.TRYWAIT P0, [R6+URZ], R3 ;  /* 0x00000003060075a7 */ /* 0x000e26000800017f */
[----:B------:R-:W-:-:S04]  /*94f0*/  ISETP.NE.AND P1, PT, R13, 0x16, PT ;  /* 0x000000160d00780c */ /* 0x000fc80003f25270 */
[----:B------:R-:W-:Y:S02]  /*9500*/  SEL R2, RZ, 0x1, P1 ;  /* 0x00000001ff027807 */ /* 0x000fe40000800000 */
[----:B------:R-:W-:Y:S02]  /*9510*/  SEL R13, R13, RZ, P1 ;  /* 0x000000ff0d0d7207 */ /* 0x000fe40000800000 */
[----:B------:R-:W-:-:S03]  /*9520*/  LOP3.LUT R8, R5, R2, RZ, 0x3c, !PT ;  /* 0x0000000205087212 */ /* 0x000fc600078e3cff */
[----:B------:R-:W-:Y:S01]  /*9530*/  IMAD R7, R13, 0x8, R0 ;  /* 0x000000080d077824 */ /* 0x000fe200078e0200 */
[----:B------:R-:W-:Y:S01]  /*9540*/  SHF.L.U32 R4, R8, 0x1f, RZ ;  /* 0x0000001f08047819 */ /* 0x000fe200000006ff */
[----:B0-----:R-:W-:Y:S06]  /*9550*/  @!P0 BRA `(.L_x_192) ;  /* 0x0000000c006c8947 */ /* 0x001fec0003800000 */
.L_x_221:
[----:B------:R-:W1:Y:S01]  /*9560*/  SYNCS.PHASECHK.TRANS64.TRYWAIT P0, [R7+URZ], R4 ;  /* 0x00000004070075a7 */ /* 0x000e62000800017f */
[----:B------:R-:W-:-:S05]  /*9570*/  VIADD R2, R13, 0x1 ;  /* 0x000000010d027836 */ /* 0x000fca0000000000 */
[----:B------:R-:W-:-:S04]  /*9580*/  ISETP.NE.AND P1, PT, R2, 0x16, PT ;  /* 0x000000160200780c */ /* 0x000fc80003f25270 */
[----:B0-----:R-:W-:Y:S02]  /*9590*/  SEL R3, RZ, 0x1, P1 ;  /* 0x00000001ff037807 */ /* 0x001fe40000800000 */
[----:B------:R-:W-:Y:S02]  /*95a0*/  SEL R9, R2, RZ, P1 ;  /* 0x000000ff02097207 */ /* 0x000fe40000800000 */
[----:B------:R-:W-:-:S03]  /*95b0*/  LOP3.LUT R8, R8, R3, RZ, 0x3c, !PT ;  /* 0x0000000308087212 */ /* 0x000fc600078e3cff */
[----:B------:R-:W-:Y:S01]  /*95c0*/  IMAD R6, R9, 0x8, R0 ;  /* 0x0000000809067824 */ /* 0x000fe200078e0200 */
[----:B------:R-:W-:Y:S01]  /*95d0*/  SHF.L.U32 R5, R8, 0x1f, RZ ;  /* 0x0000001f08057819 */ /* 0x000fe200000006ff */
[----:B-1----:R-:W-:Y:S06]  /*95e0*/  @!P0 BRA `(.L_x_193) ;  /* 0x0000000c005c8947 */ /* 0x002fec0003800000 */
.L_x_222:
[----:B------:R-:W1:Y:S01]  /*95f0*/  SYNCS.PHASECHK.TRANS64.TRYWAIT P0, [R6+URZ], R5 ;  /* 0x00000005060075a7 */ /* 0x000e62000800017f */
[----:B------:R-:W-:-:S05]  /*9600*/  VIADD R2, R9, 0x1 ;  /* 0x0000000109027836 */ /* 0x000fca0000000000 */
[----:B------:R-:W-:-:S04]  /*9610*/  ISETP.NE.AND P1, PT, R2, 0x16, PT ;  /* 0x000000160200780c */ /* 0x000fc80003f25270 */
[----:B------:R-:W-:Y:S02]  /*9620*/  SEL R3, RZ, 0x1, P1 ;  /* 0x00000001ff037807 */ /* 0x000fe40000800000 */
[----:B0-----:R-:W-:Y:S02]  /*9630*/  SEL R7, R2, RZ, P1 ;  /* 0x000000ff02077207 */ /* 0x001fe40000800000 */
[----:B------:R-:W-:-:S03]  /*9640*/  LOP3.LUT R8, R8, R3, RZ, 0x3c, !PT ;  /* 0x0000000308087212 */ /* 0x000fc600078e3cff */
[----:B------:R-:W-:Y:S01]  /*9650*/  IMAD R9, R7, 0x8, R0 ;  /* 0x0000000807097824 */ /* 0x000fe200078e0200 */
[----:B------:R-:W-:Y:S01]  /*9660*/  SHF.L.U32 R4, R8, 0x1f, RZ ;  /* 0x0000001f08047819 */ /* 0x000fe200000006ff */
[----:B-1----:R-:W-:Y:S06]  /*9670*/  @!P0 BRA `(.L_x_194) ;  /* 0x0000000c004c8947 */ /* 0x002fec0003800000 */
.L_x_223:
[----:B------:R-:W1:Y:S01]  /*9680*/  SYNCS.PHASECHK.TRANS64.TRYWAIT P0, [R9+URZ], R4 ;  /* 0x00000004090075a7 */ /* 0x000e62000800017f */
[----:B------:R-:W-:-:S05]  /*9690*/  VIADD R2, R7, 0x1 ;  /* 0x0000000107027836 */ /* 0x000fca0000000000 */
[----:B------:R-:W-:-:S04]  /*96a0*/  ISETP.NE.AND P1, PT, R2, 0x16, PT ;  /* 0x000000160200780c */ /* 0x000fc80003f25270 */
[----:B------:R-:W-:Y:S02]  /*96b0*/  SEL R3, RZ, 0x1, P1 ;  /* 0x00000001ff037807 */ /* 0x000fe40000800000 */
[----:B------:R-:W-:Y:S02]  /*96c0*/  SEL R7, R2, RZ, P1 ;  /* 0x000000ff02077207 */ /* 0x000fe40000800000 */
[----:B------:R-:W-:-:S03]  /*96d0*/  LOP3.LUT R8, R8, R3, RZ, 0x3c, !PT ;  /* 0x0000000308087212 */ /* 0x000fc600078e3cff */
[----:B0-----:R-:W-:Y:S01]  /*96e0*/  IMAD R6, R7, 0x8, R0 ;  /* 0x0000000807067824 */ /* 0x001fe200078e0200 */
[----:B------:R-:W-:Y:S01]  /*96f0*/  SHF.L.U32 R5, R8, 0x1f, RZ ;  /* 0x0000001f08057819 */ /* 0x000fe200000006ff */
[----:B-1----:R-:W-:Y:S06]  /*9700*/  @!P0 BRA `(.L_x_195) ;  /* 0x0000000c003c8947 */ /* 0x002fec0003800000 */
.L_x_224:
        /* <DEDUP_REMOVED lines=9> */
.L_x_225:
        /* <DEDUP_REMOVED lines=9> */
.L_x_226:
        /* <DEDUP_REMOVED lines=9> */
.L_x_227:
        /* <DEDUP_REMOVED lines=9> */
.L_x_228:
        /* <DEDUP_REMOVED lines=9> */
.L_x_229:
        /* <DEDUP_REMOVED lines=9> */
.L_x_230:
        /* <DEDUP_REMOVED lines=9> */
.L_x_231:
        /* <DEDUP_REMOVED lines=9> */
.L_x_232:
        /* <DEDUP_REMOVED lines=9> */
.L_x_233:
        /* <DEDUP_REMOVED lines=9> */
.L_x_234:
        /* <DEDUP_REMOVED lines=9> */
.L_x_235:
        /* <DEDUP_REMOVED lines=9> */
.L_x_236:
        /* <DEDUP_REMOVED lines=9> */
.L_x_237:
        /* <DEDUP_REMOVED lines=9> */
.L_x_238:
        /* <DEDUP_REMOVED lines=9> */
.L_x_239:
        /* <DEDUP_REMOVED lines=9> */
.L_x_240:
[----:B------:R-:W1:Y:S01]  /*a010*/  SYNCS.PHASECHK.TRANS64.TRYWAIT P0, [R6+URZ], R5 ;  /* 0x00000005060075a7 */ /* 0x000e62000800017f */
[----:B------:R-:W-:-:S05]  /*a020*/  VIADD R2, R7, 0x1 ;  /* 0x0000000107027836 */ /* 0x000fca0000000000 */
[----:B------:R-:W-:-:S04]  /*a030*/  ISETP.NE.AND P1, PT, R2, 0x16, PT ;  /* 0x000000160200780c */ /* 0x000fc80003f25270 */
[----:B0-----:R-:W-:Y:S02]  /*a040*/  SEL R4, RZ, 0x1, P1 ;  /* 0x00000001ff047807 */ /* 0x001fe40000800000 */
[----:B------:R-:W-:Y:S02]  /*a050*/  SEL R3, R2, RZ, P1 ;  /* 0x000000ff02037207 */ /* 0x000fe40000800000 */
[----:B------:R-:W-:Y:S01]  /*a060*/  LOP3.LUT R4, R11, R4, RZ, 0x3c, !PT ;  /* 0x000000040b047212 */ /* 0x000fe200078e3cff */
[----:B-1----:R-:W-:Y:S06]  /*a070*/  @!P0 BRA `(.L_x_212) ;  /* 0x0000000800348947 */ /* 0x002fec0003800000 */
.L_x_241:
[----:B------:R-:W-:Y:S01]  /*a080*/  IMAD R3, R3, 0x8, R0 ;  /* 0x0000000803037824 */ /* 0x000fe200078e0200 */
[----:B------:R-:W-:-:S07]  /*a090*/  SHF.L.U32 R0, R4, 0x1f, RZ ;  /* 0x0000001f04007819 */ /* 0x000fce00000006ff */
.L_x_213:
[----:B-1----:R1:W2:Y:S02]  /*a0a0*/  SYNCS.PHASECHK.TRANS64.TRYWAIT P0, [R3+URZ], R0 ;  /* 0x00000000030075a7 */ /* 0x0022a4000800017f */
[----:B--2---:R-:W-:Y:S05]  /*a0b0*/  @!P0 NANOSLEEP.SYNCS 0x989680 ;  /* 0x009896800000895d */ /* 0x004fea0003900000 */
[----:B------:R-:W2:Y:S02]  /*a0c0*/  @!P0 SYNCS.PHASECHK.TRANS64 P0, [R3+URZ], R0 ;  /* 0x00000000030085a7 */ /* 0x000ea4000800007f */
[----:B--2---:R-:W-:Y:S05]  /*a0d0*/  @!P0 BRA `(.L_x_213) ;  /* 0xfffffffc00f08947 */ /* 0x004fea000383ffff */
.L_x_190:
[----:B------:R-:W-:Y:S05]  /*a0e0*/  BSYNC B0 ;  /* 0x0000000000007941 */ /* 0x000fea0003800000 */
.L_x_189:
[----:B------:R-:W-:Y:S05]  /*a0f0*/  EXIT ;  /* 0x000000000000794d */ /* 0x000fea0003800000 */
.L_x_22:
[----:B-1----:R-:W-:-:S04]  /*a100*/  IMAD.U32 R12, RZ, RZ, UR7 ;  /* 0x00000007ff0c7e24 */ /* 0x002fc8000f8e00ff */
[----:B------:R1:W4:Y:S03]  /*a110*/  SYNCS.PHASECHK.TRANS64.TRYWAIT P1, [R12+URZ], R11 ;  /* 0x0000000b0c0075a7 */ /* 0x000326000802017f */
[----:B----4-:R-:W-:Y:S05]  /*a120*/  @!P1 NANOSLEEP.SYNCS 0x989680 ;  /* 0x009896800000995d */ /* 0x010fea0003900000 */
[----:B------:R-:W4:Y:S02]  /*a130*/  @!P1 SYNCS.PHASECHK.TRANS64 P1, [R12+URZ], R11 ;  /* 0x0000000b0c0095a7 */ /* 0x000f24000802007f */
[----:B----4-:R-:W-:Y:S05]  /*a140*/  @!P1 BRA `(.L_x_22) ;  /* 0xfffffffc00ec9947 */ /* 0x010fea000383ffff */
[----:B------:R-:W-:Y:S05]  /*a150*/  BRA `(.L_x_21) ;  /* 0xffffff7800287947 */ /* 0x000fea000383ffff */
.L_x_28:
[----:B-1----:R-:W-:-:S04]  /*a160*/  IMAD.U32 R14, RZ, RZ, UR12 ;  /* 0x0000000cff0e7e24 */ /* 0x002fc8000f8e00ff */
[----:B------:R1:W4:Y:S03]  /*a170*/  SYNCS.PHASECHK.TRANS64.TRYWAIT P1, [R14+URZ], R13 ;  /* 0x0000000d0e0075a7 */ /* 0x000326000802017f */
[----:B----4-:R-:W-:Y:S05]  /*a180*/  @!P1 NANOSLEEP.SYNCS 0x989680 ;  /* 0x009896800000995d */ /* 0x010fea0003900000 */
[----:B------:R-:W4:Y:S02]  /*a190*/  @!P1 SYNCS.PHASECHK.TRANS64 P1, [R14+URZ], R13 ;  /* 0x0000000d0e0095a7 */ /* 0x000f24000802007f */
[----:B----4-:R-:W-:Y:S05]  /*a1a0*/  @!P1 BRA `(.L_x_28) ;  /* 0xfffffffc00ec9947 */ /* 0x010fea000383ffff */
[----:B------:R-:W-:Y:S05]  /*a1b0*/  BRA `(.L_x_27) ;  /* 0xffffff8000607947 */ /* 0x000fea000383ffff */
.L_x_177:
[----:B------:R-:W-:Y:S01]  /*a1c0*/  BSSY B1, `(.L_x_214) ;  /* 0x0000006000017945 */ /* 0x000fe20003800000 */
[----:B------:R-:W-:-:S07]  /*a1d0*/  IMAD.MOV.U32 R6, RZ, RZ, -0x1 ;  /* 0xffffffffff067424 */ /* 0x000fce00078e00ff */
[----:B------:R-:W-:Y:S05]  /*a1e0*/  WARPSYNC.COLLECTIVE R6, `(.L_x_215) ;  /* 0x00000000060c7348 */ /* 0x000fea0003c00000 */
[----:B------:R-:W-:Y:S02]  /*a1f0*/  ELECT P0, UR62, PT ;  /* 0x00000000003e782f */ /* 0x000fe40003800000 */
[----:B------:R-:W-:Y:S01]  /*a200*/  MOV R6, UR62 ;  /* 0x0000003e00067c02 */ /* 0x000fe20008000f00 */
[----:B------:R-:W-:Y:S10]  /*a210*/  ENDCOLLECTIVE ;  /* 0x000000000000791b */ /* 0x000ff40003800000 */
.L_x_215:
[----:B------:R-:W-:Y:S05]  /*a220*/  BSYNC B1 ;  /* 0x0000000000017941 */ /* 0x000fea0003800000 */
.L_x_214:
[----:B------:R-:W-:Y:S05]  /*a230*/  BRA `(.L_x_216) ;  /* 0xffffffe400b47947 */ /* 0x000fea000383ffff */
.L_x_180:
[----:B-1----:R1:W2:Y:S02]  /*a240*/  SYNCS.PHASECHK.TRANS64.TRYWAIT P0, [R20+URZ+0xb0], R9 ;  /* 0x0000b009140075a7 */ /* 0x0022a4000800017f */
[----:B--2---:R-:W-:Y:S05]  /*a250*/  @!P0 NANOSLEEP.SYNCS 0x989680 ;  /* 0x009896800000895d */ /* 0x004fea0003900000 */
[----:B------:R-:W2:Y:S02]  /*a260*/  @!P0 SYNCS.PHASECHK.TRANS64 P0, [R20+URZ+0xb0], R9 ;  /* 0x0000b009140085a7 */ /* 0x000ea4000800007f */
[----:B--2---:R-:W-:Y:S05]  /*a270*/  @!P0 BRA `(.L_x_180) ;  /* 0xfffffffc00f08947 */ /* 0x004fea000383ffff */
[----:B------:R-:W-:Y:S05]  /*a280*/  BRA `(.L_x_217) ;  /* 0xffffffe400f47947 */ /* 0x000fea000383ffff */
.L_x_188:
[----:B------:R-:W-:Y:S01]  /*a290*/  BSSY B0, `(.L_x_218) ;  /* 0x0000006000007945 */ /* 0x000fe20003800000 */
[----:B------:R-:W-:-:S07]  /*a2a0*/  IMAD.MOV.U32 R6, RZ, RZ, -0x1 ;  /* 0xffffffffff067424 */ /* 0x000fce00078e00ff */
[----:B------:R-:W-:Y:S05]  /*a2b0*/  WARPSYNC.COLLECTIVE R6, `(.L_x_219) ;  /* 0x00000000060c7348 */ /* 0x000fea0003c00000 */
[----:B------:R-:W-:Y:S02]  /*a2c0*/  ELECT P0, UR62, PT ;  /* 0x00000000003e782f */ /* 0x000fe40003800000 */
[----:B------:R-:W-:Y:S01]  /*a2d0*/  MOV R6, UR62 ;  /* 0x0000003e00067c02 */ /* 0x000fe20008000f00 */
[----:B------:R-:W-:Y:S10]  /*a2e0*/  ENDCOLLECTIVE ;  /* 0x000000000000791b */ /* 0x000ff40003800000 */
.L_x_219:
[----:B------:R-:W-:Y:S05]  /*a2f0*/  BSYNC B0 ;  /* 0x0000000000007941 */ /* 0x000fea0003800000 */
.L_x_218:
[----:B------:R-:W-:Y:S05]  /*a300*/  BRA `(.L_x_220) ;  /* 0xfffffff000407947 */ /* 0x000fea000383ffff */
.L_x_192:
[----:B0-----:R0:W1:Y:S02]  /*a310*/  SYNCS.PHASECHK.TRANS64.TRYWAIT P0, [R6+URZ], R3 ;  /* 0x00000003060075a7 */ /* 0x001064000800017f */
[----:B-1----:R-:W-:Y:S05]  /*a320*/  @!P0 NANOSLEEP.SYNCS 0x989680 ;  /* 0x009896800000895d */ /* 0x002fea0003900000 */
[----:B------:R-:W1:Y:S02]  /*a330*/  @!P0 SYNCS.PHASECHK.TRANS64 P0, [R6+URZ], R3 ;  /* 0x00000003060085a7 */ /* 0x000e64000800007f */
[----:B-1----:R-:W-:Y:S05]  /*a340*/  @!P0 BRA `(.L_x_192) ;  /* 0xfffffffc00f08947 */ /* 0x002fea000383ffff */
[----:B------:R-:W-:Y:S05]  /*a350*/  BRA `(.L_x_221) ;  /* 0xfffffff000807947 */ /* 0x000fea000383ffff */
.L_x_193:
[----:B0-----:R0:W1:Y:S02]  /*a360*/  SYNCS.PHASECHK.TRANS64.TRYWAIT P0, [R7+URZ], R4 ;  /* 0x00000004070075a7 */ /* 0x001064000800017f */
[----:B-1----:R-:W-:Y:S05]  /*a370*/  @!P0 NANOSLEEP.SYNCS 0x989680 ;  /* 0x009896800000895d */ /* 0x002fea0003900000 */
[----:B------:R-:W1:Y:S02]  /*a380*/  @!P0 SYNCS.PHASECHK.TRANS64 P0, [R7+URZ], R4 ;  /* 0x00000004070085a7 */ /* 0x000e64000800007f */
[----:B-1----:R-:W-:Y:S05]  /*a390*/  @!P0 BRA `(.L_x_193) ;  /* 0xfffffffc00f08947 */ /* 0x002fea000383ffff */
[----:B------:R-:W-:Y:S05]  /*a3a0*/  BRA `(.L_x_222) ;  /* 0xfffffff000907947 */ /* 0x000fea000383ffff */
.L_x_194:
[----:B0-----:R0:W1:Y:S02]  /*a3b0*/  SYNCS.PHASECHK.TRANS64.TRYWAIT P0, [R6+URZ], R5 ;  /* 0x00000005060075a7 */ /* 0x001064000800017f */
[----:B-1----:R-:W-:Y:S05]  /*a3c0*/  @!P0 NANOSLEEP.SYNCS 0x989680 ;  /* 0x009896800000895d */ /* 0x002fea0003900000 */
[----:B------:R-:W1:Y:S02]  /*a3d0*/  @!P0 SYNCS.PHASECHK.TRANS64 P0, [R6+URZ], R5 ;  /* 0x00000005060085a7 */ /* 0x000e64000800007f */
[----:B-1----:R-:W-:Y:S05]  /*a3e0*/  @!P0 BRA `(.L_x_194) ;  /* 0xfffffffc00f08947 */ /* 0x002fea000383ffff */
[----:B------:R-:W-:Y:S05]  /*a3f0*/  BRA `(.L_x_223) ;  /* 0xfffffff000a07947 */ /* 0x000fea000383ffff */
.L_x_195:
[----:B0-----:R0:W1:Y:S02]  /*a400*/  SYNCS.PHASECHK.TRANS64.TRYWAIT P0, [R9+URZ], R4 ;  /* 0x00000004090075a7 */ /* 0x001064000800017f */
[----:B-1----:R-:W-:Y:S05]  /*a410*/  @!P0 NANOSLEEP.SYNCS 0x989680 ;  /* 0x009896800000895d */ /* 0x002fea0003900000 */
[----:B------:R-:W1:Y:S02]  /*a420*/  @!P0 SYNCS.PHASECHK.TRANS64 P0, [R9+URZ], R4 ;  /* 0x00000004090085a7 */ /* 0x000e64000800007f */
[----:B-1----:R-:W-:Y:S05]  /*a430*/  @!P0 BRA `(.L_x_195) ;  /* 0xfffffffc00f08947 */ /* 0x002fea000383ffff */
[----:B------:R-:W-:Y:S05]  /*a440*/  BRA `(.L_x_224) ;  /* 0xfffffff000b07947 */ /* 0x000fea000383ffff */
.L_x_196:
[----:B0-----:R0:W1:Y:S02]  /*a450*/  SYNCS.PHASECHK.TRANS64.TRYWAIT P0, [R6+URZ], R5 ;  /* 0x00000005060075a7 */ /* 0x001064000800017f */
[----:B-1----:R-:W-:Y:S05]  /*a460*/  @!P0 NANOSLEEP.SYNCS 0x989680 ;  /* 0x009896800000895d */ /* 0x002fea0003900000 */
[----:B------:R-:W1:Y:S02]  /*a470*/  @!P0 SYNCS.PHASECHK.TRANS64 P0, [R6+URZ], R5 ;  /* 0x00000005060085a7 */ /* 0x000e64000800007f */
[----:B-1----:R-:W-:Y:S05]  /*a480*/  @!P0 BRA `(.L_x_196) ;  /* 0xfffffffc00f08947 */ /* 0x002fea000383ffff */
[----:B------:R-:W-:Y:S05]  /*a490*/  BRA `(.L_x_225) ;  /* 0xfffffff000c07947 */ /* 0x000fea000383ffff */
.L_x_197:
[----:B0-----:R0:W1:Y:S02]  /*a4a0*/  SYNCS.PHASECHK.TRANS64.TRYWAIT P0, [R9+URZ], R4 ;  /* 0x00000004090075a7 */ /* 0x001064000800017f */
[----:B-1----:R-:W-:Y:S05]  /*a4b0*/  @!P0 NANOSLEEP.SYNCS 0x989680 ;  /* 0x009896800000895d */ /* 0x002fea0003900000 */
[----:B------:R-:W1:Y:S02]  /*a4c0*/  @!P0 SYNCS.PHASECHK.TRANS64 P0, [R9+URZ], R4 ;  /* 0x00000004090085a7 */ /* 0x000e64000800007f */
[----:B-1----:R-:W-:Y:S05]  /*a4d0*/  @!P0 BRA `(.L_x_197) ;  /* 0xfffffffc00f08947 */ /* 0x002fea000383ffff */
[----:B------:R-:W-:Y:S05]  /*a4e0*/  BRA `(.L_x_226) ;  /* 0xfffffff000d07947 */ /* 0x000fea000383ffff */
.L_x_198:
[----:B0-----:R0:W1:Y:S02]  /*a4f0*/  SYNCS.PHASECHK.TRANS64.TRYWAIT P0, [R6+URZ], R5 ;  /* 0x00000005060075a7 */ /* 0x001064000800017f */
[----:B-1----:R-:W-:Y:S05]  /*a500*/  @!P0 NANOSLEEP.SYNCS 0x989680 ;  /* 0x009896800000895d */ /* 0x002fea0003900000 */
[----:B------:R-:W1:Y:S02]  /*a510*/  @!P0 SYNCS.PHASECHK.TRANS64 P0, [R6+URZ], R5 ;  /* 0x00000005060085a7 */ /* 0x000e64000800007f */
[----:B-1----:R-:W-:Y:S05]  /*a520*/  @!P0 BRA `(.L_x_198) ;  /* 0xfffffffc00f08947 */ /* 0x002fea000383ffff */
[----:B------:R-:W-:Y:S05]  /*a530*/  BRA `(.L_x_227) ;  /* 0xfffffff000e07947 */ /* 0x000fea000383ffff */
.L_x_199:
[----:B0-----:R0:W1:Y:S02]  /*a540*/  SYNCS.PHASECHK.TRANS64.TRYWAIT P0, [R9+URZ], R4 ;  /* 0x00000004090075a7 */ /* 0x001064000800017f */
[----:B-1----:R-:W-:Y:S05]  /*a550*/  @!P0 NANOSLEEP.SYNCS 0x989680 ;  /* 0x009896800000895d */ /* 0x002fea0003900000 */
[----:B------:R-:W1:Y:S02]  /*a560*/  @!P0 SYNCS.PHASECHK.TRANS64 P0, [R9+URZ], R4 ;  /* 0x00000004090085a7 */ /* 0x000e64000800007f */
[----:B-1----:R-:W-:Y:S05]  /*a570*/  @!P0 BRA `(.L_x_199) ;  /* 0xfffffffc00f08947 */ /* 0x002fea000383ffff */
[----:B------:R-:W-:Y:S05]  /*a580*/  BRA `(.L_x_228) ;  /* 0xfffffff000f07947 */ /* 0x000fea000383ffff */
.L_x_200:
[----:B0-----:R0:W1:Y:S02]  /*a590*/  SYNCS.PHASECHK.TRANS64.TRYWAIT P0, [R6+URZ], R5 ;  /* 0x00000005060075a7 */ /* 0x001064000800017f */
[----:B-1----:R-:W-:Y:S05]  /*a5a0*/  @!P0 NANOSLEEP.SYNCS 0x989680 ;  /* 0x009896800000895d */ /* 0x002fea0003900000 */
[----:B------:R-:W1:Y:S02]  /*a5b0*/  @!P0 SYNCS.PHASECHK.TRANS64 P0, [R6+URZ], R5 ;  /* 0x00000005060085a7 */ /* 0x000e64000800007f */
[----:B-1----:R-:W-:Y:S05]  /*a5c0*/  @!P0 BRA `(.L_x_200) ;  /* 0xfffffffc00f08947 */ /* 0x002fea000383ffff */
[----:B------:R-:W-:Y:S05]  /*a5d0*/  BRA `(.L_x_229) ;  /* 0xfffffff400007947 */ /* 0x000fea000383ffff */
.L_x_201:
[----:B0-----:R0:W1:Y:S02]  /*a5e0*/  SYNCS.PHASECHK.TRANS64.TRYWAIT P0, [R9+URZ], R4 ;  /* 0x00000004090075a7 */ /* 0x001064000800017f */
[----:B-1----:R-:W-:Y:S05]  /*a5f0*/  @!P0 NANOSLEEP.SYNCS 0x989680 ;  /* 0x009896800000895d */ /* 0x002fea0003900000 */
[----:B------:R-:W1:Y:S02]  /*a600*/  @!P0 SYNCS.PHASECHK.TRANS64 P0, [R9+URZ], R4 ;  /* 0x00000004090085a7 */ /* 0x000e64000800007f */
[----:B-1----:R-:W-:Y:S05]  /*a610*/  @!P0 BRA `(.L_x_201) ;  /* 0xfffffffc00f08947 */ /* 0x002fea000383ffff */
[----:B------:R-:W-:Y:S05]  /*a620*/  BRA `(.L_x_230) ;  /* 0xfffffff400107947 */ /* 0x000fea000383ffff */
.L_x_202:
[----:B0-----:R0:W1:Y:S02]  /*a630*/  SYNCS.PHASECHK.TRANS64.TRYWAIT P0, [R6+URZ], R5 ;  /* 0x00000005060075a7 */ /* 0x001064000800017f */
[----:B-1----:R-:W-:Y:S05]  /*a640*/  @!P0 NANOSLEEP.SYNCS 0x989680 ;  /* 0x009896800000895d */ /* 0x002fea0003900000 */
[----:B------:R-:W1:Y:S02]  /*a650*/  @!P0 SYNCS.PHASECHK.TRANS64 P0, [R6+URZ], R5 ;  /* 0x00000005060085a7 */ /* 0x000e64000800007f */
[----:B-1----:R-:W-:Y:S05]  /*a660*/  @!P0 BRA `(.L_x_202) ;  /* 0xfffffffc00f08947 */ /* 0x002fea000383ffff */
[----:B------:R-:W-:Y:S05]  /*a670*/  BRA `(.L_x_231) ;  /* 0xfffffff400207947 */ /* 0x000fea000383ffff */
.L_x_203:
[----:B0-----:R0:W1:Y:S02]  /*a680*/  SYNCS.PHASECHK.TRANS64.TRYWAIT P0, [R9+URZ], R4 ;  /* 0x00000004090075a7 */ /* 0x001064000800017f */
[----:B-1----:R-:W-:Y:S05]  /*a690*/  @!P0 NANOSLEEP.SYNCS 0x989680 ;  /* 0x009896800000895d */ /* 0x002fea0003900000 */
[----:B------:R-:W1:Y:S02]  /*a6a0*/  @!P0 SYNCS.PHASECHK.TRANS64 P0, [R9+URZ], R4 ;  /* 0x00000004090085a7 */ /* 0x000e64000800007f */
[----:B-1----:R-:W-:Y:S05]  /*a6b0*/  @!P0 BRA `(.L_x_203) ;  /* 0xfffffffc00f08947 */ /* 0x002fea000383ffff */
[----:B------:R-:W-:Y:S05]  /*a6c0*/  BRA `(.L_x_232) ;  /* 0xfffffff400307947 */ /* 0x000fea000383ffff */
.L_x_204:
[----:B0-----:R0:W1:Y:S02]  /*a6d0*/  SYNCS.PHASECHK.TRANS64.TRYWAIT P0, [R6+URZ], R5 ;  /* 0x00000005060075a7 */ /* 0x001064000800017f */
[----:B-1----:R-:W-:Y:S05]  /*a6e0*/  @!P0 NANOSLEEP.SYNCS 0x989680 ;  /* 0x009896800000895d */ /* 0x002fea0003900000 */
[----:B------:R-:W1:Y:S02]  /*a6f0*/  @!P0 SYNCS.PHASECHK.TRANS64 P0, [R6+URZ], R5 ;  /* 0x00000005060085a7 */ /* 0x000e64000800007f */
[----:B-1----:R-:W-:Y:S05]  /*a700*/  @!P0 BRA `(.L_x_204) ;  /* 0xfffffffc00f08947 */ /* 0x002fea000383ffff */
[----:B------:R-:W-:Y:S05]  /*a710*/  BRA `(.L_x_233) ;  /* 0xfffffff400407947 */ /* 0x000fea000383ffff */
.L_x_205:
[----:B0-----:R0:W1:Y:S02]  /*a720*/  SYNCS.PHASECHK.TRANS64.TRYWAIT P0, [R9+URZ], R4 ;  /* 0x00000004090075a7 */ /* 0x001064000800017f */
[----:B-1----:R-:W-:Y:S05]  /*a730*/  @!P0 NANOSLEEP.SYNCS 0x989680 ;  /* 0x009896800000895d */ /* 0x002fea0003900000 */
[----:B------:R-:W1:Y:S02]  /*a740*/  @!P0 SYNCS.PHASECHK.TRANS64 P0, [R9+URZ], R4 ;  /* 0x00000004090085a7 */ /* 0x000e64000800007f */
[----:B-1----:R-:W-:Y:S05]  /*a750*/  @!P0 BRA `(.L_x_205) ;  /* 0xfffffffc00f08947 */ /* 0x002fea000383ffff */
[----:B------:R-:W-:Y:S05]  /*a760*/  BRA `(.L_x_234) ;  /* 0xfffffff400507947 */ /* 0x000fea000383ffff */
.L_x_206:
[----:B0-----:R0:W1:Y:S02]  /*a770*/  SYNCS.PHASECHK.TRANS64.TRYWAIT P0, [R6+URZ], R5 ;  /* 0x00000005060075a7 */ /* 0x001064000800017f */
[----:B-1----:R-:W-:Y:S05]  /*a780*/  @!P0 NANOSLEEP.SYNCS 0x989680 ;  /* 0x009896800000895d */ /* 0x002fea0003900000 */
[----:B------:R-:W1:Y:S02]  /*a790*/  @!P0 SYNCS.PHASECHK.TRANS64 P0, [R6+URZ], R5 ;  /* 0x00000005060085a7 */ /* 0x000e64000800007f */
[----:B-1----:R-:W-:Y:S05]  /*a7a0*/  @!P0 BRA `(.L_x_206) ;  /* 0xfffffffc00f08947 */ /* 0x002fea000383ffff */
[----:B------:R-:W-:Y:S05]  /*a7b0*/  BRA `(.L_x_235) ;  /* 0xfffffff400607947 */ /* 0x000fea000383ffff */
.L_x_207:
[----:B0-----:R0:W1:Y:S02]  /*a7c0*/  SYNCS.PHASECHK.TRANS64.TRYWAIT P0, [R9+URZ], R4 ;  /* 0x00000004090075a7 */ /* 0x001064000800017f */
[----:B-1----:R-:W-:Y:S05]  /*a7d0*/  @!P0 NANOSLEEP.SYNCS 0x989680 ;  /* 0x009896800000895d */ /* 0x002fea0003900000 */
[----:B------:R-:W1:Y:S02]  /*a7e0*/  @!P0 SYNCS.PHASECHK.TRANS64 P0, [R9+URZ], R4 ;  /* 0x00000004090085a7 */ /* 0x000e64000800007f */
[----:B-1----:R-:W-:Y:S05]  /*a7f0*/  @!P0 BRA `(.L_x_207) ;  /* 0xfffffffc00f08947 */ /* 0x002fea000383ffff */
[----:B------:R-:W-:Y:S05]  /*a800*/  BRA `(.L_x_236) ;  /* 0xfffffff400707947 */ /* 0x000fea000383ffff */
.L_x_208:
[----:B0-----:R0:W1:Y:S02]  /*a810*/  SYNCS.PHASECHK.TRANS64.TRYWAIT P0, [R6+URZ], R5 ;  /* 0x00000005060075a7 */ /* 0x001064000800017f */
[----:B-1----:R-:W-:Y:S05]  /*a820*/  @!P0 NANOSLEEP.SYNCS 0x989680 ;  /* 0x009896800000895d */ /* 0x002fea0003900000 */
[----:B------:R-:W1:Y:S02]  /*a830*/  @!P0 SYNCS.PHASECHK.TRANS64 P0, [R6+URZ], R5 ;  /* 0x00000005060085a7 */ /* 0x000e64000800007f */
[----:B-1----:R-:W-:Y:S05]  /*a840*/  @!P0 BRA `(.L_x_208) ;  /* 0xfffffffc00f08947 */ /* 0x002fea000383ffff */
[----:B------:R-:W-:Y:S05]  /*a850*/  BRA `(.L_x_237) ;  /* 0xfffffff400807947 */ /* 0x000fea000383ffff */
.L_x_209:
[----:B0-----:R0:W1:Y:S02]  /*a860*/  SYNCS.PHASECHK.TRANS64.TRYWAIT P0, [R9+URZ], R4 ;  /* 0x00000004090075a7 */ /* 0x001064000800017f */
[----:B-1----:R-:W-:Y:S05]  /*a870*/  @!P0 NANOSLEEP.SYNCS 0x989680 ;  /* 0x009896800000895d */ /* 0x002fea0003900000 */
[----:B------:R-:W1:Y:S02]  /*a880*/  @!P0 SYNCS.PHASECHK.TRANS64 P0, [R9+URZ], R4 ;  /* 0x00000004090085a7 */ /* 0x000e64000800007f */
[----:B-1----:R-:W-:Y:S05]  /*a890*/  @!P0 BRA `(.L_x_209) ;  /* 0xfffffffc00f08947 */ /* 0x002fea000383ffff */
[----:B------:R-:W-:Y:S05]  /*a8a0*/  BRA `(.L_x_238) ;  /* 0xfffffff400907947 */ /* 0x000fea000383ffff */
.L_x_210:
[----:B0-----:R0:W1:Y:S02]  /*a8b0*/  SYNCS.PHASECHK.TRANS64.TRYWAIT P0, [R6+URZ], R5 ;  /* 0x00000005060075a7 */ /* 0x001064000800017f */
[----:B-1----:R-:W-:Y:S05]  /*a8c0*/  @!P0 NANOSLEEP.SYNCS 0x989680 ;  /* 0x009896800000895d */ /* 0x002fea0003900000 */
[----:B------:R-:W1:Y:S02]  /*a8d0*/  @!P0 SYNCS.PHASECHK.TRANS64 P0, [R6+URZ], R5 ;  /* 0x00000005060085a7 */ /* 0x000e64000800007f */
[----:B-1----:R-:W-:Y:S05]  /*a8e0*/  @!P0 BRA `(.L_x_210) ;  /* 0xfffffffc00f08947 */ /* 0x002fea000383ffff */
[----:B------:R-:W-:Y:S05]  /*a8f0*/  BRA `(.L_x_239) ;  /* 0xfffffff400a07947 */ /* 0x000fea000383ffff */
.L_x_211:
[----:B0-----:R0:W1:Y:S02]  /*a900*/  SYNCS.PHASECHK.TRANS64.TRYWAIT P0, [R9+URZ], R4 ;  /* 0x00000004090075a7 */ /* 0x001064000800017f */
[----:B-1----:R-:W-:Y:S05]  /*a910*/  @!P0 NANOSLEEP.SYNCS 0x989680 ;  /* 0x009896800000895d */ /* 0x002fea0003900000 */
[----:B------:R-:W1:Y:S02]  /*a920*/  @!P0 SYNCS.PHASECHK.TRANS64 P0, [R9+URZ], R4 ;  /* 0x00000004090085a7 */ /* 0x000e64000800007f */
[----:B-1----:R-:W-:Y:S05]  /*a930*/  @!P0 BRA `(.L_x_211) ;  /* 0xfffffffc00f08947 */ /* 0x002fea000383ffff */
[----:B------:R-:W-:Y:S05]  /*a940*/  BRA `(.L_x_240) ;  /* 0xfffffff400b07947 */ /* 0x000fea000383ffff */
.L_x_212:
[----:B0-----:R0:W1:Y:S02]  /*a950*/  SYNCS.PHASECHK.TRANS64.TRYWAIT P0, [R6+URZ], R5 ;  /* 0x00000005060075a7 */ /* 0x001064000800017f */
[----:B-1----:R-:W-:Y:S05]  /*a960*/  @!P0 NANOSLEEP.SYNCS 0x989680 ;  /* 0x009896800000895d */ /* 0x002fea0003900000 */
[----:B------:R-:W1:Y:S02]  /*a970*/  @!P0 SYNCS.PHASECHK.TRANS64 P0, [R6+URZ], R5 ;  /* 0x00000005060085a7 */ /* 0x000e64000800007f */
[----:B-1----:R-:W-:Y:S05]  /*a980*/  @!P0 BRA `(.L_x_212) ;  /* 0xfffffffc00f08947 */ /* 0x002fea000383ffff */
[----:B------:R-:W-:Y:S05]  /*a990*/  BRA `(.L_x_241) ;  /* 0xfffffff400b87947 */ /* 0x000fea000383ffff */
.L_x_242:
[----:B------:R-:W-:-:S00]  /*a9a0*/  BRA `(.L_x_242) ;  /* 0xfffffffc00fc7947 */ /* 0x000fc0000383ffff */
[----:B------:R-:W-:-:S00]  /*a9b0*/  NOP ;  /* 0x0000000000007918 */ /* 0x000fc00000000000 */
        /* <DEDUP_REMOVED lines=12> */
.L_x_243:


//--------------------- .nv.shared._ZN7cutlass13device_kernelINS_4gemm6kernel13GemmUniversalIN4cute5tupleIJiiiiEEENS1_10collective13CollectiveMmaINS1_37MainloopSm90TmaGmmaWarpSpecializedFP8ILi22ENS5_IJNS4_1CILi1EEENSA_ILi2EEESB_EEENS1_35KernelTmaWarpSpecializedCooperativeEEENS5_IJNSA_ILi256EEENSA_ILi64EEENSA_ILi32EEEEEENS_12float_e4m3_tENS5_IJlSB_lEEESK_SL_NS4_8TiledMMAINS4_8MMA_AtomIJNS4_4SM904GMMA30MMA_64x64x32_F32E4M3E4M3_SS_TNILNSP_7ScaleInE1ELSR_1EEEEEENS4_6LayoutINS5_IJSC_SB_SB_EEENS5_IJSB_NSA_ILi0EEESW_EEEEENS5_IJNS4_10UnderscoreESZ_SZ_EEEEENS4_23SM90_TMA_LOAD_MULTICASTENS4_14ComposedLayoutINS4_7SwizzleILi1ELi4ELi3EEENS4_18smem_ptr_flag_bitsILi8EEENSU_INS5_IJNSA_ILi8EEESI_EEENS5_IJSI_SB_EEEEEEEvNS4_8identityENS4_13SM90_TMA_LOADES1C_vS1D_EENS_8epilogue10collective6detail29Sm90TmaWarpSpecializedAdapterINS1H_15DefaultEpilogueISK_SL_SL_NS1G_6thread17LinearCombinationISK_Li1EffLNS1L_9ScaleType4KindE0ELNS_15FloatRoundStyleE2ESK_EENS1_15EpilogueDefaultEEEEEvvEEEEvNT_6ParamsE --------------------------
	.section	.nv.shared._ZN7cutlass13device_kernelINS_4gemm6kernel13GemmUniversalIN4cute5tupleIJiiiiEEENS1_10collective13CollectiveMmaINS1_37MainloopSm90TmaGmmaWarpSpecializedFP8ILi22ENS5_IJNS4_1CILi1EEENSA_ILi2EEESB_EEENS1_35KernelTmaWarpSpecializedCooperativeEEENS5_IJNSA_ILi256EEENSA_ILi64EEENSA_ILi32EEEEEENS_12float_e4m3_tENS5_IJlSB_lEEESK_SL_NS4_8TiledMMAINS4_8MMA_AtomIJNS4_4SM904GMMA30MMA_64x64x32_F32E4M3E4M3_SS_TNILNSP_7ScaleInE1ELSR_1EEEEEENS4_6LayoutINS5_IJSC_SB_SB_EEENS5_IJSB_NSA_ILi0EEESW_EEEEENS5_IJNS4_10UnderscoreESZ_SZ_EEEEENS4_23SM90_TMA_LOAD_MULTICASTENS4_14ComposedLayoutINS4_7SwizzleILi1ELi4ELi3EEENS4_18smem_ptr_flag_bitsILi8EEENSU_INS5_IJNSA_ILi8EEESI_EEENS5_IJSI_SB_EEEEEEEvNS4_8identityENS4_13SM90_TMA_LOADES1C_vS1D_EENS_8epilogue10collective6detail29Sm90TmaWarpSpecializedAdapterINS1H_15DefaultEpilogueISK_SL_SL_NS1G_6thread17LinearCombinationISK_Li1EffLNS1L_9ScaleType4KindE0ELNS_15FloatRoundStyleE2ESK_EENS1_15EpilogueDefaultEEEEEvvEEEEvNT_6ParamsE,"aw",@nobits
	.sectionflags	@""
	.align	16
	.zero		1024


//--------------------- .nv.shared.reserved.0     --------------------------
	.section	.nv.shared.reserved.0,"aw",@nobits
	.weak		__nv_reservedSMEM_offset_0_alias
	.size		__nv_reservedSMEM_offset_0_alias, 0, 0
	.other		__nv_reservedSMEM_offset_0_alias,@"STO_CUDA_RESERVED_SHARED STV_DEFAULT"
__nv_reservedSMEM_offset_0_alias:
	.zero		0


//--------------------- .nv.global                --------------------------
	.section	.nv.global,"aw",@nobits
.nv.global:
	.type		_ZN40_INTERNAL_358fba8b_4_k_cu_797ed362_232154cute1_E,@object
	.size		_ZN40_INTERNAL_358fba8b_4_k_cu_797ed362_232154cute1_E,(_ZN40_INTERNAL_358fba8b_4_k_cu_797ed362_232154cuda3std3__45__cpo6cbeginE - _ZN40_INTERNAL_358fba8b_4_k_cu_797ed362_232154cute1_E)
_ZN40_INTERNAL_358fba8b_4_k_cu_797ed362_232154cute1_E:
	.zero		1
	.type		_ZN40_INTERNAL_358fba8b_4_k_cu_797ed362_232154cuda3std3__45__cpo6cbeginE,@object
	.size		_ZN40_INTERNAL_358fba8b_4_k_cu_797ed362_232154cuda3std3__45__cpo6cbeginE,(_ZN40_INTERNAL_358fba8b_4_k_cu_797ed362_232154cuda3std3__48in_placeE - _ZN40_INTERNAL_358fba8b_4_k_cu_797ed362_232154cuda3std3__45__cpo6cbeginE)
_ZN40_INTERNAL_358fba8b_4_k_cu_797ed362_232154cuda3std3__45__cpo6cbeginE:
	.zero		1
	.type		_ZN40_INTERNAL_358fba8b_4_k_cu_797ed362_232154cuda3std3__48in_placeE,@object
	.size		_ZN40_INTERNAL_358fba8b_4_k_cu_797ed362_232154cuda3std3__48in_placeE,(_ZN40_INTERNAL_358fba8b_4_k_cu_797ed362_232154cuda3std6ranges3__45__cpo9iter_moveE - _ZN40_INTERNAL_358fba8b_4_k_cu_797ed362_232154cuda3std3__48in_placeE)
_ZN40_INTERNAL_358fba8b_4_k_cu_797ed362_232154cuda3std3__48in_placeE:
	.zero		1
	.type		_ZN40_INTERNAL_358fba8b_4_k_cu_797ed362_232154cuda3std6ranges3__45__cpo9iter_moveE,@object
	.size		_ZN40_INTERNAL_358fba8b_4_k_cu_797ed362_232154cuda3std6ranges3__45__cpo9iter_moveE,(_ZN40_INTERNAL_358fba8b_4_k_cu_797ed362_232154cuda3std3__45__cpo5beginE - _ZN40_INTERNAL_358fba8b_4_k_cu_797ed362_232154cuda3std6ranges3__45__cpo9iter_moveE)
_ZN40_INTERNAL_358fba8b_4_k_cu_797ed362_232154cuda3std6ranges3__45__cpo9iter_moveE:
	.zero		1
	.type		_ZN40_INTERNAL_358fba8b_4_k_cu_797ed362_232154cuda3std3__45__cpo5beginE,@object
	.size		_ZN40_INTERNAL_358fba8b_4_k_cu_797ed362_232154cuda3std3__45__cpo5beginE,(_ZN40_INTERNAL_358fba8b_4_k_cu_797ed362_232154cuda3std3__442_GLOBAL__N__358fba8b_4_k_cu_797ed362_232156ignoreE - _ZN40_INTERNAL_358fba8b_4_k_cu_797ed362_232154cuda3std3__45__cpo5beginE)
_ZN40_INTERNAL_358fba8b_4_k_cu_797ed362_232154cuda3std3__45__cpo5beginE:
	.zero		1
	.type		_ZN40_INTERNAL_358fba8b_4_k_cu_797ed362_232154cuda3std3__442_GLOBAL__N__358fba8b_4_k_cu_797ed362_232156ignoreE,@object
	.size		_ZN40_INTERNAL_358fba8b_4_k_cu_797ed362_232154cuda3std3__442_GLOBAL__N__358fba8b_4_k_cu_797ed362_232156ignoreE,(_ZN40_INTERNAL_358fba8b_4_k_cu_797ed362_232154cute7productE - _ZN40_INTERNAL_358fba8b_4_k_cu_797ed362_232154cuda3std3__442_GLOBAL__N__358fba8b_4_k_cu_797ed362_232156ignoreE)
_ZN40_INTERNAL_358fba8b_4_k_cu_797ed362_232154cuda3std3__442_GLOBAL__N__358fba8b_4_k_cu_797ed362_232156ignoreE:
	.zero		1
	.type		_ZN40_INTERNAL_358fba8b_4_k_cu_797ed362_232154cute7productE,@object
	.size		_ZN40_INTERNAL_358fba8b_4_k_cu_797ed362_232154cute7productE,(_ZN40_INTERNAL_358fba8b_4_k_cu_797ed362_232154cuda3std3__45__cpo3endE - _ZN40_INTERNAL_358fba8b_4_k_cu_797ed362_232154cute7productE)
_ZN40_INTERNAL_358fba8b_4_k_cu_797ed362_232154cute7productE:
	.zero		1
	.type		_ZN40_INTERNAL_358fba8b_4_k_cu_797ed362_232154cuda3std3__45__cpo3endE,@object
	.size		_ZN40_INTERNAL_358fba8b_4_k_cu_797ed362_232154cuda3std3__45__cpo3endE,(_ZN40_INTERNAL_358fba8b_4_k_cu_797ed362_232154cuda3std3__419piecewise_constructE - _ZN40_INTERNAL_358fba8b_4_k_cu_797ed362_232154cuda3std3__45__cpo3endE)
_ZN40_INTERNAL_358fba8b_4_k_cu_797ed362_232154cuda3std3__45__cpo3endE:
	.zero		1
	.type		_ZN40_INTERNAL_358fba8b_4_k_cu_797ed362_232154cuda3std3__419piecewise_constructE,@object
	.size		_ZN40_INTERNAL_358fba8b_4_k_cu_797ed362_232154cuda3std3__419piecewise_constructE,(_ZN40_INTERNAL_358fba8b_4_k_cu_797ed362_232154cuda3std3__45__cpo4cendE - _ZN40_INTERNAL_358fba8b_4_k_cu_797ed362_232154cuda3std3__419piecewise_constructE)
_ZN40_INTERNAL_358fba8b_4_k_cu_797ed362_232154cuda3std3__419piecewise_constructE:
	.zero		1
	.type		_ZN40_INTERNAL_358fba8b_4_k_cu_797ed362_232154cuda3std3__45__cpo4cendE,@object
	.size		_ZN40_INTERNAL_358fba8b_4_k_cu_797ed362_232154cuda3std3__45__cpo4cendE,(_ZN40_INTERNAL_358fba8b_4_k_cu_797ed362_232154cuda3std6ranges3__45__cpo4swapE - _ZN40_INTERNAL_358fba8b_4_k_cu_797ed362_232154cuda3std3__45__cpo4cendE)
_ZN40_INTERNAL_358fba8b_4_k_cu_797ed362_232154cuda3std3__45__cpo4cendE:
	.zero		1
	.type		_ZN40_INTERNAL_358fba8b_4_k_cu_797ed362_232154cuda3std6ranges3__45__cpo4swapE,@object
	.size		_ZN40_INTERNAL_358fba8b_4_k_cu_797ed362_232154cuda3std6ranges3__45__cpo4swapE,(.L_7 - _ZN40_INTERNAL_358fba8b_4_k_cu_797ed362_232154cuda3std6ranges3__45__cpo4swapE)
_ZN40_INTERNAL_358fba8b_4_k_cu_797ed362_232154cuda3std6ranges3__45__cpo4swapE:
	.zero		1
.L_7:


//--------------------- .nv.constant0._ZN7cutlass13device_kernelINS_4gemm6kernel13GemmUniversalIN4cute5tupleIJiiiiEEENS1_10collective13CollectiveMmaINS1_37MainloopSm90TmaGmmaWarpSpecializedFP8ILi22ENS5_IJNS4_1CILi1EEENSA_ILi2EEESB_EEENS1_35KernelTmaWarpSpecializedCooperativeEEENS5_IJNSA_ILi256EEENSA_ILi64EEENSA_ILi32EEEEEENS_12float_e4m3_tENS5_IJlSB_lEEESK_SL_NS4_8TiledMMAINS4_8MMA_AtomIJNS4_4SM904GMMA30MMA_64x64x32_F32E4M3E4M3_SS_TNILNSP_7ScaleInE1ELSR_1EEEEEENS4_6LayoutINS5_IJSC_SB_SB_EEENS5_IJSB_NSA_ILi0EEESW_EEEEENS5_IJNS4_10UnderscoreESZ_SZ_EEEEENS4_23SM90_TMA_LOAD_MULTICASTENS4_14ComposedLayoutINS4_7SwizzleILi1ELi4ELi3EEENS4_18smem_ptr_flag_bitsILi8EEENSU_INS5_IJNSA_ILi8EEESI_EEENS5_IJSI_SB_EEEEEEEvNS4_8identityENS4_13SM90_TMA_LOADES1C_vS1D_EENS_8epilogue10collective6detail29Sm90TmaWarpSpecializedAdapterINS1H_15DefaultEpilogueISK_SL_SL_NS1G_6thread17LinearCombinationISK_Li1EffLNS1L_9ScaleType4KindE0ELNS_15FloatRoundStyleE2ESK_EENS1_15EpilogueDefaultEEEEEvvEEEEvNT_6ParamsE --------------------------
	.section	.nv.constant0._ZN7cutlass13device_kernelINS_4gemm6kernel13GemmUniversalIN4cute5tupleIJiiiiEEENS1_10collective13CollectiveMmaINS1_37MainloopSm90TmaGmmaWarpSpecializedFP8ILi22ENS5_IJNS4_1CILi1EEENSA_ILi2EEESB_EEENS1_35KernelTmaWarpSpecializedCooperativeEEENS5_IJNSA_ILi256EEENSA_ILi64EEENSA_ILi32EEEEEENS_12float_e4m3_tENS5_IJlSB_lEEESK_SL_NS4_8TiledMMAINS4_8MMA_AtomIJNS4_4SM904GMMA30MMA_64x64x32_F32E4M3E4M3_SS_TNILNSP_7ScaleInE1ELSR_1EEEEEENS4_6LayoutINS5_IJSC_SB_SB_EEENS5_IJSB_NSA_ILi0EEESW_EEEEENS5_IJNS4_10UnderscoreESZ_SZ_EEEEENS4_23SM90_TMA_LOAD_MULTICASTENS4_14ComposedLayoutINS4_7SwizzleILi1ELi4ELi3EEENS4_18smem_ptr_flag_bitsILi8EEENSU_INS5_IJNSA_ILi8EEESI_EEENS5_IJSI_SB_EEEEEEEvNS4_8identityENS4_13SM90_TMA_LOADES1C_vS1D_EENS_8epilogue10collective6detail29Sm90TmaWarpSpecializedAdapterINS1H_15DefaultEpilogueISK_SL_SL_NS1G_6thread17LinearCombinationISK_Li1EffLNS1L_9ScaleType4KindE0ELNS_15FloatRoundStyleE2ESK_EENS1_15EpilogueDefaultEEEEEvvEEEEvNT_6ParamsE,"a",@progbits
	.sectionflags	@""
	.align	4
.nv.constant0._ZN7cutlass13device_kernelINS_4gemm6kernel13GemmUniversalIN4cute5tupleIJiiiiEEENS1_10collective13CollectiveMmaINS1_37MainloopSm90TmaGmmaWarpSpecializedFP8ILi22ENS5_IJNS4_1CILi1EEENSA_ILi2EEESB_EEENS1_35KernelTmaWarpSpecializedCooperativeEEENS5_IJNSA_ILi256EEENSA_ILi64EEENSA_ILi32EEEEEENS_12float_e4m3_tENS5_IJlSB_lEEESK_SL_NS4_8TiledMMAINS4_8MMA_AtomIJNS4_4SM904GMMA30MMA_64x64x32_F32E4M3E4M3_SS_TNILNSP_7ScaleInE1ELSR_1EEEEEENS4_6LayoutINS5_IJSC_SB_SB_EEENS5_IJSB_NSA_ILi0EEESW_EEEEENS5_IJNS4_10UnderscoreESZ_SZ_EEEEENS4_23SM90_TMA_LOAD_MULTICASTENS4_14ComposedLayoutINS4_7SwizzleILi1ELi4ELi3EEENS4_18smem_ptr_flag_bitsILi8EEENSU_INS5_IJNSA_ILi8EEESI_EEENS5_IJSI_SB_EEEEEEEvNS4_8identityENS4_13SM90_TMA_LOADES1C_vS1D_EENS_8epilogue10collective6detail29Sm90TmaWarpSpecializedAdapterINS1H_15DefaultEpilogueISK_SL_SL_NS1G_6thread17LinearCombinationISK_Li1EffLNS1L_9ScaleType4KindE0ELNS_15FloatRoundStyleE2ESK_EENS1_15EpilogueDefaultEEEEEvvEEEEvNT_6ParamsE:
	.zero		1664


//--------------------- SYMBOLS --------------------------

	.type		.nv.reservedSmem.offset0,@object
	.size		.nv.reservedSmem.offset0,0x4
